//
// Generated by NVIDIA NVVM Compiler
//
// Compiler Build ID: CL-36424714
// Cuda compilation tools, release 13.0, V13.0.88
// Based on NVVM 20.0.0
//

.version 9.0
.target sm_100
.address_size 64

	// .globl	_Z7reduce2PfS_
// _ZZ7reduce2PfS_E5sdata has been demoted
// _ZZ10logreduce2PfS_E5sdata has been demoted
// _ZZ8stepfwddPfS_PiS_iiS_E2As has been demoted
// _ZZ8stepfwddPfS_PiS_iiS_E2Bs has been demoted
// _ZZ8stepfwddPfS_PiS_iiS_E2Os has been demoted
// _ZZ8stepbckdPfS_PiS_iiS_E2As has been demoted
// _ZZ8stepbckdPfS_PiS_iiS_E2Bs has been demoted

.visible .entry _Z7reduce2PfS_(
	.param .u64 .ptr .align 1 _Z7reduce2PfS__param_0,
	.param .u64 .ptr .align 1 _Z7reduce2PfS__param_1
)
{
	.reg .pred 	%p<5>;
	.reg .b32 	%r<13>;
	.reg .b32 	%f<6>;
	.reg .b64 	%rd<9>;
	// demoted variable
	.shared .align 4 .b8 _ZZ7reduce2PfS_E5sdata[512];
	ld.param.u64 	%rd2, [_Z7reduce2PfS__param_0];
	ld.param.u64 	%rd1, [_Z7reduce2PfS__param_1];
	cvta.to.global.u64 	%rd3, %rd2;
	mov.u32 	%r1, %tid.x;
	mov.u32 	%r2, %ctaid.x;
	mov.u32 	%r12, %ntid.x;
	mad.lo.s32 	%r7, %r2, %r12, %r1;
	mul.wide.u32 	%rd4, %r7, 4;
	add.s64 	%rd5, %rd3, %rd4;
	ld.global.f32 	%f1, [%rd5];
	shl.b32 	%r8, %r1, 2;
	mov.u32 	%r9, _ZZ7reduce2PfS_E5sdata;
	add.s32 	%r4, %r9, %r8;
	st.shared.f32 	[%r4], %f1;
	bar.sync 	0;
	setp.lt.u32 	%p1, %r12, 2;
	@%p1 bra 	$L__BB0_4;
$L__BB0_1:
	shr.u32 	%r6, %r12, 1;
	setp.ge.u32 	%p2, %r1, %r6;
	@%p2 bra 	$L__BB0_3;
	shl.b32 	%r10, %r6, 2;
	add.s32 	%r11, %r4, %r10;
	ld.shared.f32 	%f2, [%r11];
	ld.shared.f32 	%f3, [%r4];
	add.f32 	%f4, %f2, %f3;
	st.shared.f32 	[%r4], %f4;
$L__BB0_3:
	bar.sync 	0;
	setp.gt.u32 	%p3, %r12, 3;
	mov.u32 	%r12, %r6;
	@%p3 bra 	$L__BB0_1;
$L__BB0_4:
	setp.ne.s32 	%p4, %r1, 0;
	@%p4 bra 	$L__BB0_6;
	ld.shared.f32 	%f5, [_ZZ7reduce2PfS_E5sdata];
	cvta.to.global.u64 	%rd6, %rd1;
	mul.wide.u32 	%rd7, %r2, 4;
	add.s64 	%rd8, %rd6, %rd7;
	st.global.f32 	[%rd8], %f5;
$L__BB0_6:
	ret;

}
	// .globl	_Z10logreduce2PfS_
.visible .entry _Z10logreduce2PfS_(
	.param .u64 .ptr .align 1 _Z10logreduce2PfS__param_0,
	.param .u64 .ptr .align 1 _Z10logreduce2PfS__param_1
)
{
	.reg .pred 	%p<12>;
	.reg .b32 	%r<29>;
	.reg .b32 	%f<83>;
	.reg .b64 	%rd<9>;
	// demoted variable
	.shared .align 4 .b8 _ZZ10logreduce2PfS_E5sdata[512];
	ld.param.u64 	%rd2, [_Z10logreduce2PfS__param_0];
	ld.param.u64 	%rd1, [_Z10logreduce2PfS__param_1];
	cvta.to.global.u64 	%rd3, %rd2;
	mov.u32 	%r1, %tid.x;
	mov.u32 	%r2, %ctaid.x;
	mov.u32 	%r28, %ntid.x;
	mad.lo.s32 	%r9, %r2, %r28, %r1;
	mul.wide.u32 	%rd4, %r9, 4;
	add.s64 	%rd5, %rd3, %rd4;
	ld.global.f32 	%f14, [%rd5];
	shl.b32 	%r10, %r1, 2;
	mov.u32 	%r11, _ZZ10logreduce2PfS_E5sdata;
	add.s32 	%r4, %r11, %r10;
	st.shared.f32 	[%r4], %f14;
	bar.sync 	0;
	setp.lt.u32 	%p1, %r28, 2;
	@%p1 bra 	$L__BB1_11;
$L__BB1_1:
	shr.u32 	%r6, %r28, 1;
	setp.ge.u32 	%p2, %r1, %r6;
	@%p2 bra 	$L__BB1_10;
	ld.shared.f32 	%f1, [%r4];
	shl.b32 	%r12, %r6, 2;
	add.s32 	%r13, %r4, %r12;
	ld.shared.f32 	%f2, [%r13];
	setp.gtu.f32 	%p3, %f2, %f1;
	@%p3 bra 	$L__BB1_6;
	sub.f32 	%f15, %f2, %f1;
	fma.rn.f32 	%f16, %f15, 0f3BBB989D, 0f3F000000;
	cvt.sat.f32.f32 	%f17, %f16;
	mov.f32 	%f18, 0f4B400001;
	mov.f32 	%f19, 0f437C0000;
	fma.rm.f32 	%f20, %f17, %f19, %f18;
	add.f32 	%f21, %f20, 0fCB40007F;
	neg.f32 	%f22, %f21;
	fma.rn.f32 	%f23, %f15, 0f3FB8AA3B, %f22;
	fma.rn.f32 	%f24, %f15, 0f32A57060, %f23;
	mov.b32 	%r14, %f20;
	shl.b32 	%r15, %r14, 23;
	mov.b32 	%f25, %r15;
	ex2.approx.ftz.f32 	%f26, %f24;
	mul.f32 	%f3, %f26, %f25;
	mov.f32 	%f27, 0f3F800000;
	add.rz.f32 	%f28, %f3, %f27;
	mov.b32 	%r16, %f28;
	add.s32 	%r17, %r16, -1061158912;
	and.b32  	%r18, %r17, -8388608;
	mov.b32 	%r7, %f3;
	sub.s32 	%r19, %r7, %r18;
	mov.b32 	%f29, %r19;
	sub.s32 	%r20, 1082130432, %r18;
	mov.b32 	%f30, %r20;
	fma.rn.f32 	%f31, %f30, 0f3E800000, 0fBF800000;
	add.f32 	%f32, %f31, %f29;
	cvt.rn.f32.s32 	%f33, %r18;
	mul.f32 	%f34, %f33, 0f34000000;
	fma.rn.f32 	%f35, %f32, 0fBD39BF78, 0f3DD80012;
	fma.rn.f32 	%f36, %f35, %f32, 0fBE0778E0;
	fma.rn.f32 	%f37, %f36, %f32, 0f3E146475;
	fma.rn.f32 	%f38, %f37, %f32, 0fBE2A68DD;
	fma.rn.f32 	%f39, %f38, %f32, 0f3E4CAF9E;
	fma.rn.f32 	%f40, %f39, %f32, 0fBE800042;
	fma.rn.f32 	%f41, %f40, %f32, 0f3EAAAAE6;
	fma.rn.f32 	%f42, %f41, %f32, 0fBF000000;
	mul.f32 	%f43, %f32, %f42;
	fma.rn.f32 	%f44, %f43, %f32, %f32;
	fma.rn.f32 	%f80, %f34, 0f3F317218, %f44;
	setp.lt.u32 	%p4, %r7, 2139095040;
	@%p4 bra 	$L__BB1_5;
	setp.gt.s32 	%p5, %r7, -1082130432;
	fma.rn.f32 	%f45, %f3, 0f7F800000, 0f7F800000;
	selp.f32 	%f46, %f45, %f80, %p5;
	setp.eq.f32 	%p6, %f3, 0f00000000;
	selp.f32 	%f80, 0f80000000, %f46, %p6;
$L__BB1_5:
	add.f32 	%f82, %f1, %f80;
	bra.uni 	$L__BB1_9;
$L__BB1_6:
	sub.f32 	%f47, %f1, %f2;
	fma.rn.f32 	%f48, %f47, 0f3BBB989D, 0f3F000000;
	cvt.sat.f32.f32 	%f49, %f48;
	mov.f32 	%f50, 0f4B400001;
	mov.f32 	%f51, 0f437C0000;
	fma.rm.f32 	%f52, %f49, %f51, %f50;
	add.f32 	%f53, %f52, 0fCB40007F;
	neg.f32 	%f54, %f53;
	fma.rn.f32 	%f55, %f47, 0f3FB8AA3B, %f54;
	fma.rn.f32 	%f56, %f47, 0f32A57060, %f55;
	mov.b32 	%r21, %f52;
	shl.b32 	%r22, %r21, 23;
	mov.b32 	%f57, %r22;
	ex2.approx.ftz.f32 	%f58, %f56;
	mul.f32 	%f8, %f58, %f57;
	mov.f32 	%f59, 0f3F800000;
	add.rz.f32 	%f60, %f8, %f59;
	mov.b32 	%r23, %f60;
	add.s32 	%r24, %r23, -1061158912;
	and.b32  	%r25, %r24, -8388608;
	mov.b32 	%r8, %f8;
	sub.s32 	%r26, %r8, %r25;
	mov.b32 	%f61, %r26;
	sub.s32 	%r27, 1082130432, %r25;
	mov.b32 	%f62, %r27;
	fma.rn.f32 	%f63, %f62, 0f3E800000, 0fBF800000;
	add.f32 	%f64, %f63, %f61;
	cvt.rn.f32.s32 	%f65, %r25;
	mul.f32 	%f66, %f65, 0f34000000;
	fma.rn.f32 	%f67, %f64, 0fBD39BF78, 0f3DD80012;
	fma.rn.f32 	%f68, %f67, %f64, 0fBE0778E0;
	fma.rn.f32 	%f69, %f68, %f64, 0f3E146475;
	fma.rn.f32 	%f70, %f69, %f64, 0fBE2A68DD;
	fma.rn.f32 	%f71, %f70, %f64, 0f3E4CAF9E;
	fma.rn.f32 	%f72, %f71, %f64, 0fBE800042;
	fma.rn.f32 	%f73, %f72, %f64, 0f3EAAAAE6;
	fma.rn.f32 	%f74, %f73, %f64, 0fBF000000;
	mul.f32 	%f75, %f64, %f74;
	fma.rn.f32 	%f76, %f75, %f64, %f64;
	fma.rn.f32 	%f81, %f66, 0f3F317218, %f76;
	setp.lt.u32 	%p7, %r8, 2139095040;
	@%p7 bra 	$L__BB1_8;
	setp.gt.s32 	%p8, %r8, -1082130432;
	fma.rn.f32 	%f77, %f8, 0f7F800000, 0f7F800000;
	selp.f32 	%f78, %f77, %f81, %p8;
	setp.eq.f32 	%p9, %f8, 0f00000000;
	selp.f32 	%f81, 0f80000000, %f78, %p9;
$L__BB1_8:
	add.f32 	%f82, %f2, %f81;
$L__BB1_9:
	st.shared.f32 	[%r4], %f82;
$L__BB1_10:
	bar.sync 	0;
	setp.gt.u32 	%p10, %r28, 3;
	mov.u32 	%r28, %r6;
	@%p10 bra 	$L__BB1_1;
$L__BB1_11:
	setp.ne.s32 	%p11, %r1, 0;
	@%p11 bra 	$L__BB1_13;
	ld.shared.f32 	%f79, [_ZZ10logreduce2PfS_E5sdata];
	cvta.to.global.u64 	%rd6, %rd1;
	mul.wide.u32 	%rd7, %r2, 4;
	add.s64 	%rd8, %rd6, %rd7;
	st.global.f32 	[%rd8], %f79;
$L__BB1_13:
	ret;

}
	// .globl	_Z7initxidPfi
.visible .entry _Z7initxidPfi(
	.param .u64 .ptr .align 1 _Z7initxidPfi_param_0,
	.param .u32 _Z7initxidPfi_param_1
)
{
	.reg .b32 	%r<12>;
	.reg .b64 	%rd<5>;

	ld.param.u64 	%rd1, [_Z7initxidPfi_param_0];
	ld.param.u32 	%r1, [_Z7initxidPfi_param_1];
	cvta.to.global.u64 	%rd2, %rd1;
	mov.u32 	%r2, %ctaid.x;
	shl.b32 	%r3, %r2, 4;
	mov.u32 	%r4, %tid.x;
	add.s32 	%r5, %r3, %r4;
	mov.u32 	%r6, %ctaid.y;
	shl.b32 	%r7, %r6, 4;
	mov.u32 	%r8, %tid.y;
	add.s32 	%r9, %r7, %r8;
	mad.lo.s32 	%r10, %r1, %r9, %r5;
	mul.wide.s32 	%rd3, %r10, 4;
	add.s64 	%rd4, %rd2, %rd3;
	mov.b32 	%r11, -8388608;
	st.global.u32 	[%rd4], %r11;
	ret;

}
	// .globl	_Z8initgmmdPf
.visible .entry _Z8initgmmdPf(
	.param .u64 .ptr .align 1 _Z8initgmmdPf_param_0
)
{
	.reg .b32 	%r<6>;
	.reg .b64 	%rd<5>;

	ld.param.u64 	%rd1, [_Z8initgmmdPf_param_0];
	cvta.to.global.u64 	%rd2, %rd1;
	mov.u32 	%r1, %ctaid.x;
	shl.b32 	%r2, %r1, 7;
	mov.u32 	%r3, %tid.x;
	add.s32 	%r4, %r2, %r3;
	mul.wide.s32 	%rd3, %r4, 4;
	add.s64 	%rd4, %rd2, %rd3;
	mov.b32 	%r5, -8388608;
	st.global.u32 	[%rd4], %r5;
	ret;

}
	// .globl	_Z8stepfwddPfS_PiS_iiS_
.visible .entry _Z8stepfwddPfS_PiS_iiS_(
	.param .u64 .ptr .align 1 _Z8stepfwddPfS_PiS_iiS__param_0,
	.param .u64 .ptr .align 1 _Z8stepfwddPfS_PiS_iiS__param_1,
	.param .u64 .ptr .align 1 _Z8stepfwddPfS_PiS_iiS__param_2,
	.param .u64 .ptr .align 1 _Z8stepfwddPfS_PiS_iiS__param_3,
	.param .u32 _Z8stepfwddPfS_PiS_iiS__param_4,
	.param .u32 _Z8stepfwddPfS_PiS_iiS__param_5,
	.param .u64 .ptr .align 1 _Z8stepfwddPfS_PiS_iiS__param_6
)
{
	.reg .pred 	%p<11>;
	.reg .b32 	%r<67>;
	.reg .b32 	%f<95>;
	.reg .b64 	%rd<22>;
	// demoted variable
	.shared .align 4 .b8 _ZZ8stepfwddPfS_PiS_iiS_E2As[1024];
	// demoted variable
	.shared .align 4 .b8 _ZZ8stepfwddPfS_PiS_iiS_E2Bs[1024];
	// demoted variable
	.shared .align 4 .b8 _ZZ8stepfwddPfS_PiS_iiS_E2Os[1024];
	ld.param.u64 	%rd5, [_Z8stepfwddPfS_PiS_iiS__param_0];
	ld.param.u64 	%rd6, [_Z8stepfwddPfS_PiS_iiS__param_1];
	ld.param.u64 	%rd7, [_Z8stepfwddPfS_PiS_iiS__param_2];
	ld.param.u64 	%rd8, [_Z8stepfwddPfS_PiS_iiS__param_3];
	ld.param.u32 	%r24, [_Z8stepfwddPfS_PiS_iiS__param_4];
	ld.param.u32 	%r25, [_Z8stepfwddPfS_PiS_iiS__param_5];
	mov.u32 	%r26, %ctaid.x;
	mov.u32 	%r1, %ctaid.y;
	mov.u32 	%r2, %tid.x;
	mov.u32 	%r3, %tid.y;
	shl.b32 	%r4, %r24, 4;
	mul.lo.s32 	%r5, %r4, %r1;
	shl.b32 	%r6, %r26, 4;
	setp.lt.s32 	%p1, %r24, 1;
	mov.f32 	%f90, 0fFF800000;
	@%p1 bra 	$L__BB4_12;
	cvta.to.global.u64 	%rd10, %rd7;
	mad.lo.s32 	%r7, %r24, %r3, %r2;
	shl.b32 	%r27, %r3, 6;
	mov.u32 	%r28, _ZZ8stepfwddPfS_PiS_iiS_E2As;
	add.s32 	%r8, %r28, %r27;
	add.s32 	%r29, %r6, %r2;
	mul.lo.s32 	%r9, %r25, %r29;
	shl.b32 	%r30, %r1, 4;
	add.s32 	%r31, %r30, %r3;
	mul.wide.u32 	%rd11, %r31, 4;
	add.s64 	%rd1, %rd10, %rd11;
	add.s32 	%r10, %r5, %r24;
	cvta.to.global.u64 	%rd2, %rd5;
	cvta.to.global.u64 	%rd3, %rd6;
	cvta.to.global.u64 	%rd4, %rd8;
	mov.f32 	%f90, 0fFF800000;
	mov.u32 	%r62, %r6;
	mov.u32 	%r63, %r5;
$L__BB4_2:
	shl.b32 	%r33, %r2, 2;
	mov.u32 	%r34, _ZZ8stepfwddPfS_PiS_iiS_E2Bs;
	add.s32 	%r65, %r34, %r33;
	add.s32 	%r35, %r7, %r63;
	mul.wide.s32 	%rd12, %r35, 4;
	add.s64 	%rd13, %rd2, %rd12;
	ld.global.f32 	%f19, [%rd13];
	add.s32 	%r36, %r8, %r33;
	st.shared.f32 	[%r36], %f19;
	add.s32 	%r37, %r7, %r62;
	mul.wide.s32 	%rd14, %r37, 4;
	add.s64 	%rd15, %rd3, %rd14;
	ld.global.f32 	%f20, [%rd15];
	add.s32 	%r39, %r65, %r27;
	st.shared.f32 	[%r39], %f20;
	ld.global.u32 	%r40, [%rd1];
	add.s32 	%r41, %r40, %r9;
	mul.wide.s32 	%rd16, %r41, 4;
	add.s64 	%rd17, %rd4, %rd16;
	ld.global.f32 	%f21, [%rd17];
	mov.u32 	%r42, _ZZ8stepfwddPfS_PiS_iiS_E2Os;
	add.s32 	%r43, %r42, %r27;
	add.s32 	%r44, %r43, %r33;
	st.shared.f32 	[%r44], %f21;
	bar.sync 	0;
	ld.shared.f32 	%f2, [%r44];
	mov.b32 	%r66, 0;
	mov.u32 	%r64, %r8;
$L__BB4_3:
	ld.shared.f32 	%f22, [%r64];
	ld.shared.f32 	%f23, [%r65];
	add.f32 	%f24, %f22, %f23;
	add.f32 	%f4, %f24, %f2;
	setp.gtu.f32 	%p2, %f4, %f90;
	@%p2 bra 	$L__BB4_7;
	sub.f32 	%f25, %f4, %f90;
	fma.rn.f32 	%f26, %f25, 0f3BBB989D, 0f3F000000;
	cvt.sat.f32.f32 	%f27, %f26;
	mov.f32 	%f28, 0f4B400001;
	mov.f32 	%f29, 0f437C0000;
	fma.rm.f32 	%f30, %f27, %f29, %f28;
	add.f32 	%f31, %f30, 0fCB40007F;
	neg.f32 	%f32, %f31;
	fma.rn.f32 	%f33, %f25, 0f3FB8AA3B, %f32;
	fma.rn.f32 	%f34, %f25, 0f32A57060, %f33;
	mov.b32 	%r45, %f30;
	shl.b32 	%r46, %r45, 23;
	mov.b32 	%f35, %r46;
	ex2.approx.ftz.f32 	%f36, %f34;
	mul.f32 	%f5, %f36, %f35;
	mov.f32 	%f37, 0f3F800000;
	add.rz.f32 	%f38, %f5, %f37;
	mov.b32 	%r47, %f38;
	add.s32 	%r48, %r47, -1061158912;
	and.b32  	%r49, %r48, -8388608;
	mov.b32 	%r17, %f5;
	sub.s32 	%r50, %r17, %r49;
	mov.b32 	%f39, %r50;
	sub.s32 	%r51, 1082130432, %r49;
	mov.b32 	%f40, %r51;
	fma.rn.f32 	%f41, %f40, 0f3E800000, 0fBF800000;
	add.f32 	%f42, %f41, %f39;
	cvt.rn.f32.s32 	%f43, %r49;
	mul.f32 	%f44, %f43, 0f34000000;
	fma.rn.f32 	%f45, %f42, 0fBD39BF78, 0f3DD80012;
	fma.rn.f32 	%f46, %f45, %f42, 0fBE0778E0;
	fma.rn.f32 	%f47, %f46, %f42, 0f3E146475;
	fma.rn.f32 	%f48, %f47, %f42, 0fBE2A68DD;
	fma.rn.f32 	%f49, %f48, %f42, 0f3E4CAF9E;
	fma.rn.f32 	%f50, %f49, %f42, 0fBE800042;
	fma.rn.f32 	%f51, %f50, %f42, 0f3EAAAAE6;
	fma.rn.f32 	%f52, %f51, %f42, 0fBF000000;
	mul.f32 	%f53, %f42, %f52;
	fma.rn.f32 	%f54, %f53, %f42, %f42;
	fma.rn.f32 	%f91, %f44, 0f3F317218, %f54;
	setp.lt.u32 	%p3, %r17, 2139095040;
	@%p3 bra 	$L__BB4_6;
	setp.gt.s32 	%p4, %r17, -1082130432;
	fma.rn.f32 	%f55, %f5, 0f7F800000, 0f7F800000;
	selp.f32 	%f56, %f55, %f91, %p4;
	setp.eq.f32 	%p5, %f5, 0f00000000;
	selp.f32 	%f91, 0f80000000, %f56, %p5;
$L__BB4_6:
	add.f32 	%f90, %f90, %f91;
	bra.uni 	$L__BB4_10;
$L__BB4_7:
	sub.f32 	%f57, %f90, %f4;
	fma.rn.f32 	%f58, %f57, 0f3BBB989D, 0f3F000000;
	cvt.sat.f32.f32 	%f59, %f58;
	mov.f32 	%f60, 0f4B400001;
	mov.f32 	%f61, 0f437C0000;
	fma.rm.f32 	%f62, %f59, %f61, %f60;
	add.f32 	%f63, %f62, 0fCB40007F;
	neg.f32 	%f64, %f63;
	fma.rn.f32 	%f65, %f57, 0f3FB8AA3B, %f64;
	fma.rn.f32 	%f66, %f57, 0f32A57060, %f65;
	mov.b32 	%r52, %f62;
	shl.b32 	%r53, %r52, 23;
	mov.b32 	%f67, %r53;
	ex2.approx.ftz.f32 	%f68, %f66;
	mul.f32 	%f10, %f68, %f67;
	mov.f32 	%f69, 0f3F800000;
	add.rz.f32 	%f70, %f10, %f69;
	mov.b32 	%r54, %f70;
	add.s32 	%r55, %r54, -1061158912;
	and.b32  	%r56, %r55, -8388608;
	mov.b32 	%r18, %f10;
	sub.s32 	%r57, %r18, %r56;
	mov.b32 	%f71, %r57;
	sub.s32 	%r58, 1082130432, %r56;
	mov.b32 	%f72, %r58;
	fma.rn.f32 	%f73, %f72, 0f3E800000, 0fBF800000;
	add.f32 	%f74, %f73, %f71;
	cvt.rn.f32.s32 	%f75, %r56;
	mul.f32 	%f76, %f75, 0f34000000;
	fma.rn.f32 	%f77, %f74, 0fBD39BF78, 0f3DD80012;
	fma.rn.f32 	%f78, %f77, %f74, 0fBE0778E0;
	fma.rn.f32 	%f79, %f78, %f74, 0f3E146475;
	fma.rn.f32 	%f80, %f79, %f74, 0fBE2A68DD;
	fma.rn.f32 	%f81, %f80, %f74, 0f3E4CAF9E;
	fma.rn.f32 	%f82, %f81, %f74, 0fBE800042;
	fma.rn.f32 	%f83, %f82, %f74, 0f3EAAAAE6;
	fma.rn.f32 	%f84, %f83, %f74, 0fBF000000;
	mul.f32 	%f85, %f74, %f84;
	fma.rn.f32 	%f86, %f85, %f74, %f74;
	fma.rn.f32 	%f92, %f76, 0f3F317218, %f86;
	setp.lt.u32 	%p6, %r18, 2139095040;
	@%p6 bra 	$L__BB4_9;
	setp.gt.s32 	%p7, %r18, -1082130432;
	fma.rn.f32 	%f87, %f10, 0f7F800000, 0f7F800000;
	selp.f32 	%f88, %f87, %f92, %p7;
	setp.eq.f32 	%p8, %f10, 0f00000000;
	selp.f32 	%f92, 0f80000000, %f88, %p8;
$L__BB4_9:
	add.f32 	%f90, %f4, %f92;
$L__BB4_10:
	add.s32 	%r66, %r66, 1;
	add.s32 	%r65, %r65, 64;
	add.s32 	%r64, %r64, 4;
	setp.ne.s32 	%p9, %r66, 16;
	@%p9 bra 	$L__BB4_3;
	bar.sync 	0;
	add.s32 	%r63, %r63, 16;
	add.s32 	%r62, %r62, %r4;
	setp.lt.s32 	%p10, %r63, %r10;
	@%p10 bra 	$L__BB4_2;
$L__BB4_12:
	ld.param.u64 	%rd21, [_Z8stepfwddPfS_PiS_iiS__param_6];
	cvta.to.global.u64 	%rd18, %rd21;
	add.s32 	%r59, %r6, %r2;
	mad.lo.s32 	%r60, %r24, %r3, %r59;
	add.s32 	%r61, %r60, %r5;
	mul.wide.s32 	%rd19, %r61, 4;
	add.s64 	%rd20, %rd18, %rd19;
	st.global.f32 	[%rd20], %f90;
	ret;

}
	// .globl	_Z8initbckdPfi
.visible .entry _Z8initbckdPfi(
	.param .u64 .ptr .align 1 _Z8initbckdPfi_param_0,
	.param .u32 _Z8initbckdPfi_param_1
)
{
	.reg .b32 	%r<10>;
	.reg .b64 	%rd<9>;

	ld.param.u64 	%rd1, [_Z8initbckdPfi_param_0];
	ld.param.s32 	%rd2, [_Z8initbckdPfi_param_1];
	cvta.to.global.u64 	%rd3, %rd1;
	mov.u32 	%r1, %ctaid.x;
	mov.u32 	%r2, %ctaid.y;
	mov.u32 	%r3, %tid.x;
	mov.u32 	%r4, %tid.y;
	shl.b32 	%r5, %r1, 4;
	add.s32 	%r6, %r5, %r3;
	cvt.u64.u32 	%rd4, %r6;
	shl.b32 	%r7, %r2, 4;
	add.s32 	%r8, %r7, %r4;
	cvt.u64.u32 	%rd5, %r8;
	mad.lo.s64 	%rd6, %rd2, %rd5, %rd4;
	shl.b64 	%rd7, %rd6, 2;
	add.s64 	%rd8, %rd3, %rd7;
	mov.b32 	%r9, 0;
	st.global.u32 	[%rd8], %r9;
	ret;

}
	// .globl	_Z9updatexidPfS_S_PiS_iiiS_S_
.visible .entry _Z9updatexidPfS_S_PiS_iiiS_S_(
	.param .u64 .ptr .align 1 _Z9updatexidPfS_S_PiS_iiiS_S__param_0,
	.param .u64 .ptr .align 1 _Z9updatexidPfS_S_PiS_iiiS_S__param_1,
	.param .u64 .ptr .align 1 _Z9updatexidPfS_S_PiS_iiiS_S__param_2,
	.param .u64 .ptr .align 1 _Z9updatexidPfS_S_PiS_iiiS_S__param_3,
	.param .u64 .ptr .align 1 _Z9updatexidPfS_S_PiS_iiiS_S__param_4,
	.param .u32 _Z9updatexidPfS_S_PiS_iiiS_S__param_5,
	.param .u32 _Z9updatexidPfS_S_PiS_iiiS_S__param_6,
	.param .u32 _Z9updatexidPfS_S_PiS_iiiS_S__param_7,
	.param .u64 .ptr .align 1 _Z9updatexidPfS_S_PiS_iiiS_S__param_8,
	.param .u64 .ptr .align 1 _Z9updatexidPfS_S_PiS_iiiS_S__param_9
)
{
	.reg .pred 	%p<10>;
	.reg .b32 	%r<42>;
	.reg .b32 	%f<91>;
	.reg .b64 	%rd<32>;

	ld.param.u64 	%rd13, [_Z9updatexidPfS_S_PiS_iiiS_S__param_1];
	ld.param.u64 	%rd15, [_Z9updatexidPfS_S_PiS_iiiS_S__param_3];
	ld.param.u64 	%rd16, [_Z9updatexidPfS_S_PiS_iiiS_S__param_4];
	ld.param.u32 	%r13, [_Z9updatexidPfS_S_PiS_iiiS_S__param_5];
	ld.param.u32 	%r14, [_Z9updatexidPfS_S_PiS_iiiS_S__param_6];
	ld.param.u32 	%r15, [_Z9updatexidPfS_S_PiS_iiiS_S__param_7];
	ld.param.u64 	%rd17, [_Z9updatexidPfS_S_PiS_iiiS_S__param_8];
	ld.param.u64 	%rd18, [_Z9updatexidPfS_S_PiS_iiiS_S__param_9];
	mov.u32 	%r16, %ctaid.x;
	shl.b32 	%r17, %r16, 4;
	mov.u32 	%r18, %tid.x;
	add.s32 	%r40, %r17, %r18;
	mov.u32 	%r19, %ctaid.y;
	shl.b32 	%r20, %r19, 4;
	mov.u32 	%r21, %tid.y;
	add.s32 	%r39, %r20, %r21;
	setp.lt.s32 	%p1, %r15, 1;
	@%p1 bra 	$L__BB6_10;
	ld.param.u64 	%rd29, [_Z9updatexidPfS_S_PiS_iiiS_S__param_2];
	ld.param.u64 	%rd28, [_Z9updatexidPfS_S_PiS_iiiS_S__param_0];
	cvta.to.global.u64 	%rd19, %rd29;
	cvta.to.global.u64 	%rd20, %rd18;
	mad.lo.s32 	%r22, %r13, %r39, %r40;
	mul.wide.s32 	%rd21, %r22, 4;
	add.s64 	%rd1, %rd19, %rd21;
	mul.lo.s32 	%r3, %r14, %r40;
	add.s64 	%rd2, %rd20, %rd21;
	ld.global.f32 	%f87, [%rd2];
	neg.s32 	%r41, %r15;
	cvta.to.global.u64 	%rd3, %rd28;
	cvta.to.global.u64 	%rd4, %rd13;
	cvta.to.global.u64 	%rd30, %rd15;
	cvta.to.global.u64 	%rd6, %rd16;
	cvta.to.global.u64 	%rd31, %rd17;
$L__BB6_2:
	mul.wide.s32 	%rd22, %r40, 4;
	add.s64 	%rd23, %rd4, %rd22;
	mul.wide.s32 	%rd24, %r39, 4;
	add.s64 	%rd25, %rd3, %rd24;
	ld.global.f32 	%f15, [%rd25];
	ld.global.f32 	%f16, [%rd1];
	add.f32 	%f17, %f15, %f16;
	ld.global.f32 	%f18, [%rd23];
	add.f32 	%f19, %f17, %f18;
	ld.global.u32 	%r23, [%rd30];
	add.s32 	%r24, %r23, %r3;
	mul.wide.s32 	%rd26, %r24, 4;
	add.s64 	%rd27, %rd6, %rd26;
	ld.global.f32 	%f20, [%rd27];
	add.f32 	%f21, %f19, %f20;
	ld.global.f32 	%f22, [%rd31];
	sub.f32 	%f3, %f21, %f22;
	setp.gtu.f32 	%p2, %f3, %f87;
	@%p2 bra 	$L__BB6_6;
	sub.f32 	%f23, %f3, %f87;
	fma.rn.f32 	%f24, %f23, 0f3BBB989D, 0f3F000000;
	cvt.sat.f32.f32 	%f25, %f24;
	mov.f32 	%f26, 0f4B400001;
	mov.f32 	%f27, 0f437C0000;
	fma.rm.f32 	%f28, %f25, %f27, %f26;
	add.f32 	%f29, %f28, 0fCB40007F;
	neg.f32 	%f30, %f29;
	fma.rn.f32 	%f31, %f23, 0f3FB8AA3B, %f30;
	fma.rn.f32 	%f32, %f23, 0f32A57060, %f31;
	mov.b32 	%r25, %f28;
	shl.b32 	%r26, %r25, 23;
	mov.b32 	%f33, %r26;
	ex2.approx.ftz.f32 	%f34, %f32;
	mul.f32 	%f4, %f34, %f33;
	mov.f32 	%f35, 0f3F800000;
	add.rz.f32 	%f36, %f4, %f35;
	mov.b32 	%r27, %f36;
	add.s32 	%r28, %r27, -1061158912;
	and.b32  	%r29, %r28, -8388608;
	mov.b32 	%r8, %f4;
	sub.s32 	%r30, %r8, %r29;
	mov.b32 	%f37, %r30;
	sub.s32 	%r31, 1082130432, %r29;
	mov.b32 	%f38, %r31;
	fma.rn.f32 	%f39, %f38, 0f3E800000, 0fBF800000;
	add.f32 	%f40, %f39, %f37;
	cvt.rn.f32.s32 	%f41, %r29;
	mul.f32 	%f42, %f41, 0f34000000;
	fma.rn.f32 	%f43, %f40, 0fBD39BF78, 0f3DD80012;
	fma.rn.f32 	%f44, %f43, %f40, 0fBE0778E0;
	fma.rn.f32 	%f45, %f44, %f40, 0f3E146475;
	fma.rn.f32 	%f46, %f45, %f40, 0fBE2A68DD;
	fma.rn.f32 	%f47, %f46, %f40, 0f3E4CAF9E;
	fma.rn.f32 	%f48, %f47, %f40, 0fBE800042;
	fma.rn.f32 	%f49, %f48, %f40, 0f3EAAAAE6;
	fma.rn.f32 	%f50, %f49, %f40, 0fBF000000;
	mul.f32 	%f51, %f40, %f50;
	fma.rn.f32 	%f52, %f51, %f40, %f40;
	fma.rn.f32 	%f88, %f42, 0f3F317218, %f52;
	setp.lt.u32 	%p3, %r8, 2139095040;
	@%p3 bra 	$L__BB6_5;
	setp.gt.s32 	%p4, %r8, -1082130432;
	fma.rn.f32 	%f53, %f4, 0f7F800000, 0f7F800000;
	selp.f32 	%f54, %f53, %f88, %p4;
	setp.eq.f32 	%p5, %f4, 0f00000000;
	selp.f32 	%f88, 0f80000000, %f54, %p5;
$L__BB6_5:
	add.f32 	%f87, %f87, %f88;
	bra.uni 	$L__BB6_9;
$L__BB6_6:
	sub.f32 	%f55, %f87, %f3;
	fma.rn.f32 	%f56, %f55, 0f3BBB989D, 0f3F000000;
	cvt.sat.f32.f32 	%f57, %f56;
	mov.f32 	%f58, 0f4B400001;
	mov.f32 	%f59, 0f437C0000;
	fma.rm.f32 	%f60, %f57, %f59, %f58;
	add.f32 	%f61, %f60, 0fCB40007F;
	neg.f32 	%f62, %f61;
	fma.rn.f32 	%f63, %f55, 0f3FB8AA3B, %f62;
	fma.rn.f32 	%f64, %f55, 0f32A57060, %f63;
	mov.b32 	%r32, %f60;
	shl.b32 	%r33, %r32, 23;
	mov.b32 	%f65, %r33;
	ex2.approx.ftz.f32 	%f66, %f64;
	mul.f32 	%f9, %f66, %f65;
	mov.f32 	%f67, 0f3F800000;
	add.rz.f32 	%f68, %f9, %f67;
	mov.b32 	%r34, %f68;
	add.s32 	%r35, %r34, -1061158912;
	and.b32  	%r36, %r35, -8388608;
	mov.b32 	%r9, %f9;
	sub.s32 	%r37, %r9, %r36;
	mov.b32 	%f69, %r37;
	sub.s32 	%r38, 1082130432, %r36;
	mov.b32 	%f70, %r38;
	fma.rn.f32 	%f71, %f70, 0f3E800000, 0fBF800000;
	add.f32 	%f72, %f71, %f69;
	cvt.rn.f32.s32 	%f73, %r36;
	mul.f32 	%f74, %f73, 0f34000000;
	fma.rn.f32 	%f75, %f72, 0fBD39BF78, 0f3DD80012;
	fma.rn.f32 	%f76, %f75, %f72, 0fBE0778E0;
	fma.rn.f32 	%f77, %f76, %f72, 0f3E146475;
	fma.rn.f32 	%f78, %f77, %f72, 0fBE2A68DD;
	fma.rn.f32 	%f79, %f78, %f72, 0f3E4CAF9E;
	fma.rn.f32 	%f80, %f79, %f72, 0fBE800042;
	fma.rn.f32 	%f81, %f80, %f72, 0f3EAAAAE6;
	fma.rn.f32 	%f82, %f81, %f72, 0fBF000000;
	mul.f32 	%f83, %f72, %f82;
	fma.rn.f32 	%f84, %f83, %f72, %f72;
	fma.rn.f32 	%f89, %f74, 0f3F317218, %f84;
	setp.lt.u32 	%p6, %r9, 2139095040;
	@%p6 bra 	$L__BB6_8;
	setp.gt.s32 	%p7, %r9, -1082130432;
	fma.rn.f32 	%f85, %f9, 0f7F800000, 0f7F800000;
	selp.f32 	%f86, %f85, %f89, %p7;
	setp.eq.f32 	%p8, %f9, 0f00000000;
	selp.f32 	%f89, 0f80000000, %f86, %p8;
$L__BB6_8:
	add.f32 	%f87, %f3, %f89;
$L__BB6_9:
	st.global.f32 	[%rd2], %f87;
	add.s32 	%r41, %r41, 1;
	setp.ne.s32 	%p9, %r41, 0;
	add.s64 	%rd31, %rd31, 4;
	add.s64 	%rd30, %rd30, 4;
	add.s32 	%r40, %r40, %r13;
	add.s32 	%r39, %r39, %r13;
	@%p9 bra 	$L__BB6_2;
$L__BB6_10:
	ret;

}
	// .globl	_Z10updategmmdPfS_PiiiiS_S_
.visible .entry _Z10updategmmdPfS_PiiiiS_S_(
	.param .u64 .ptr .align 1 _Z10updategmmdPfS_PiiiiS_S__param_0,
	.param .u64 .ptr .align 1 _Z10updategmmdPfS_PiiiiS_S__param_1,
	.param .u64 .ptr .align 1 _Z10updategmmdPfS_PiiiiS_S__param_2,
	.param .u32 _Z10updategmmdPfS_PiiiiS_S__param_3,
	.param .u32 _Z10updategmmdPfS_PiiiiS_S__param_4,
	.param .u32 _Z10updategmmdPfS_PiiiiS_S__param_5,
	.param .u64 .ptr .align 1 _Z10updategmmdPfS_PiiiiS_S__param_6,
	.param .u64 .ptr .align 1 _Z10updategmmdPfS_PiiiiS_S__param_7
)
{
	.reg .pred 	%p<10>;
	.reg .b32 	%r<34>;
	.reg .b32 	%f<85>;
	.reg .b64 	%rd<22>;

	ld.param.u64 	%rd11, [_Z10updategmmdPfS_PiiiiS_S__param_0];
	ld.param.u64 	%rd12, [_Z10updategmmdPfS_PiiiiS_S__param_1];
	ld.param.u64 	%rd13, [_Z10updategmmdPfS_PiiiiS_S__param_2];
	ld.param.u32 	%r10, [_Z10updategmmdPfS_PiiiiS_S__param_3];
	ld.param.u32 	%r11, [_Z10updategmmdPfS_PiiiiS_S__param_4];
	ld.param.u32 	%r12, [_Z10updategmmdPfS_PiiiiS_S__param_5];
	ld.param.u64 	%rd14, [_Z10updategmmdPfS_PiiiiS_S__param_6];
	ld.param.u64 	%rd15, [_Z10updategmmdPfS_PiiiiS_S__param_7];
	mov.u32 	%r13, %ctaid.x;
	shl.b32 	%r14, %r13, 7;
	mov.u32 	%r15, %tid.x;
	add.s32 	%r32, %r14, %r15;
	setp.lt.s32 	%p1, %r12, 1;
	@%p1 bra 	$L__BB7_10;
	mul.lo.s32 	%r2, %r11, %r32;
	neg.s32 	%r33, %r12;
	cvta.to.global.u64 	%rd1, %rd11;
	cvta.to.global.u64 	%rd2, %rd12;
	cvta.to.global.u64 	%rd20, %rd14;
	cvta.to.global.u64 	%rd21, %rd13;
	cvta.to.global.u64 	%rd5, %rd15;
$L__BB7_2:
	mul.wide.s32 	%rd16, %r32, 4;
	add.s64 	%rd17, %rd2, %rd16;
	add.s64 	%rd18, %rd1, %rd16;
	ld.global.f32 	%f14, [%rd18];
	ld.global.f32 	%f15, [%rd17];
	add.f32 	%f16, %f14, %f15;
	ld.global.f32 	%f17, [%rd20];
	sub.f32 	%f1, %f16, %f17;
	ld.global.u32 	%r16, [%rd21];
	add.s32 	%r17, %r16, %r2;
	mul.wide.s32 	%rd19, %r17, 4;
	add.s64 	%rd8, %rd5, %rd19;
	ld.global.f32 	%f2, [%rd8];
	setp.gtu.f32 	%p2, %f1, %f2;
	@%p2 bra 	$L__BB7_6;
	sub.f32 	%f18, %f1, %f2;
	fma.rn.f32 	%f19, %f18, 0f3BBB989D, 0f3F000000;
	cvt.sat.f32.f32 	%f20, %f19;
	mov.f32 	%f21, 0f4B400001;
	mov.f32 	%f22, 0f437C0000;
	fma.rm.f32 	%f23, %f20, %f22, %f21;
	add.f32 	%f24, %f23, 0fCB40007F;
	neg.f32 	%f25, %f24;
	fma.rn.f32 	%f26, %f18, 0f3FB8AA3B, %f25;
	fma.rn.f32 	%f27, %f18, 0f32A57060, %f26;
	mov.b32 	%r18, %f23;
	shl.b32 	%r19, %r18, 23;
	mov.b32 	%f28, %r19;
	ex2.approx.ftz.f32 	%f29, %f27;
	mul.f32 	%f3, %f29, %f28;
	mov.f32 	%f30, 0f3F800000;
	add.rz.f32 	%f31, %f3, %f30;
	mov.b32 	%r20, %f31;
	add.s32 	%r21, %r20, -1061158912;
	and.b32  	%r22, %r21, -8388608;
	mov.b32 	%r6, %f3;
	sub.s32 	%r23, %r6, %r22;
	mov.b32 	%f32, %r23;
	sub.s32 	%r24, 1082130432, %r22;
	mov.b32 	%f33, %r24;
	fma.rn.f32 	%f34, %f33, 0f3E800000, 0fBF800000;
	add.f32 	%f35, %f34, %f32;
	cvt.rn.f32.s32 	%f36, %r22;
	mul.f32 	%f37, %f36, 0f34000000;
	fma.rn.f32 	%f38, %f35, 0fBD39BF78, 0f3DD80012;
	fma.rn.f32 	%f39, %f38, %f35, 0fBE0778E0;
	fma.rn.f32 	%f40, %f39, %f35, 0f3E146475;
	fma.rn.f32 	%f41, %f40, %f35, 0fBE2A68DD;
	fma.rn.f32 	%f42, %f41, %f35, 0f3E4CAF9E;
	fma.rn.f32 	%f43, %f42, %f35, 0fBE800042;
	fma.rn.f32 	%f44, %f43, %f35, 0f3EAAAAE6;
	fma.rn.f32 	%f45, %f44, %f35, 0fBF000000;
	mul.f32 	%f46, %f35, %f45;
	fma.rn.f32 	%f47, %f46, %f35, %f35;
	fma.rn.f32 	%f82, %f37, 0f3F317218, %f47;
	setp.lt.u32 	%p3, %r6, 2139095040;
	@%p3 bra 	$L__BB7_5;
	setp.gt.s32 	%p4, %r6, -1082130432;
	fma.rn.f32 	%f48, %f3, 0f7F800000, 0f7F800000;
	selp.f32 	%f49, %f48, %f82, %p4;
	setp.eq.f32 	%p5, %f3, 0f00000000;
	selp.f32 	%f82, 0f80000000, %f49, %p5;
$L__BB7_5:
	add.f32 	%f84, %f2, %f82;
	bra.uni 	$L__BB7_9;
$L__BB7_6:
	sub.f32 	%f50, %f2, %f1;
	fma.rn.f32 	%f51, %f50, 0f3BBB989D, 0f3F000000;
	cvt.sat.f32.f32 	%f52, %f51;
	mov.f32 	%f53, 0f4B400001;
	mov.f32 	%f54, 0f437C0000;
	fma.rm.f32 	%f55, %f52, %f54, %f53;
	add.f32 	%f56, %f55, 0fCB40007F;
	neg.f32 	%f57, %f56;
	fma.rn.f32 	%f58, %f50, 0f3FB8AA3B, %f57;
	fma.rn.f32 	%f59, %f50, 0f32A57060, %f58;
	mov.b32 	%r25, %f55;
	shl.b32 	%r26, %r25, 23;
	mov.b32 	%f60, %r26;
	ex2.approx.ftz.f32 	%f61, %f59;
	mul.f32 	%f8, %f61, %f60;
	mov.f32 	%f62, 0f3F800000;
	add.rz.f32 	%f63, %f8, %f62;
	mov.b32 	%r27, %f63;
	add.s32 	%r28, %r27, -1061158912;
	and.b32  	%r29, %r28, -8388608;
	mov.b32 	%r7, %f8;
	sub.s32 	%r30, %r7, %r29;
	mov.b32 	%f64, %r30;
	sub.s32 	%r31, 1082130432, %r29;
	mov.b32 	%f65, %r31;
	fma.rn.f32 	%f66, %f65, 0f3E800000, 0fBF800000;
	add.f32 	%f67, %f66, %f64;
	cvt.rn.f32.s32 	%f68, %r29;
	mul.f32 	%f69, %f68, 0f34000000;
	fma.rn.f32 	%f70, %f67, 0fBD39BF78, 0f3DD80012;
	fma.rn.f32 	%f71, %f70, %f67, 0fBE0778E0;
	fma.rn.f32 	%f72, %f71, %f67, 0f3E146475;
	fma.rn.f32 	%f73, %f72, %f67, 0fBE2A68DD;
	fma.rn.f32 	%f74, %f73, %f67, 0f3E4CAF9E;
	fma.rn.f32 	%f75, %f74, %f67, 0fBE800042;
	fma.rn.f32 	%f76, %f75, %f67, 0f3EAAAAE6;
	fma.rn.f32 	%f77, %f76, %f67, 0fBF000000;
	mul.f32 	%f78, %f67, %f77;
	fma.rn.f32 	%f79, %f78, %f67, %f67;
	fma.rn.f32 	%f83, %f69, 0f3F317218, %f79;
	setp.lt.u32 	%p6, %r7, 2139095040;
	@%p6 bra 	$L__BB7_8;
	setp.gt.s32 	%p7, %r7, -1082130432;
	fma.rn.f32 	%f80, %f8, 0f7F800000, 0f7F800000;
	selp.f32 	%f81, %f80, %f83, %p7;
	setp.eq.f32 	%p8, %f8, 0f00000000;
	selp.f32 	%f83, 0f80000000, %f81, %p8;
$L__BB7_8:
	add.f32 	%f84, %f1, %f83;
$L__BB7_9:
	st.global.f32 	[%rd8], %f84;
	add.s32 	%r33, %r33, 1;
	setp.ne.s32 	%p9, %r33, 0;
	add.s64 	%rd21, %rd21, 4;
	add.s64 	%rd20, %rd20, 4;
	add.s32 	%r32, %r32, %r10;
	@%p9 bra 	$L__BB7_2;
$L__BB7_10:
	ret;

}
	// .globl	_Z9updatepidPfS_PiiiS_S_
.visible .entry _Z9updatepidPfS_PiiiS_S_(
	.param .u64 .ptr .align 1 _Z9updatepidPfS_PiiiS_S__param_0,
	.param .u64 .ptr .align 1 _Z9updatepidPfS_PiiiS_S__param_1,
	.param .u64 .ptr .align 1 _Z9updatepidPfS_PiiiS_S__param_2,
	.param .u32 _Z9updatepidPfS_PiiiS_S__param_3,
	.param .u32 _Z9updatepidPfS_PiiiS_S__param_4,
	.param .u64 .ptr .align 1 _Z9updatepidPfS_PiiiS_S__param_5,
	.param .u64 .ptr .align 1 _Z9updatepidPfS_PiiiS_S__param_6
)
{
	.reg .pred 	%p<10>;
	.reg .b32 	%r<30>;
	.reg .b32 	%f<87>;
	.reg .b64 	%rd<17>;

	ld.param.u64 	%rd7, [_Z9updatepidPfS_PiiiS_S__param_0];
	ld.param.u64 	%rd8, [_Z9updatepidPfS_PiiiS_S__param_1];
	ld.param.u32 	%r9, [_Z9updatepidPfS_PiiiS_S__param_3];
	ld.param.u32 	%r10, [_Z9updatepidPfS_PiiiS_S__param_4];
	ld.param.u64 	%rd9, [_Z9updatepidPfS_PiiiS_S__param_5];
	ld.param.u64 	%rd10, [_Z9updatepidPfS_PiiiS_S__param_6];
	mov.u32 	%r11, %ctaid.x;
	shl.b32 	%r12, %r11, 7;
	mov.u32 	%r13, %tid.x;
	add.s32 	%r28, %r12, %r13;
	setp.lt.s32 	%p1, %r10, 1;
	@%p1 bra 	$L__BB8_10;
	cvta.to.global.u64 	%rd11, %rd10;
	mul.wide.s32 	%rd12, %r28, 4;
	add.s64 	%rd1, %rd11, %rd12;
	ld.global.f32 	%f83, [%rd1];
	neg.s32 	%r29, %r10;
	cvta.to.global.u64 	%rd2, %rd7;
	cvta.to.global.u64 	%rd3, %rd8;
	cvta.to.global.u64 	%rd16, %rd9;
$L__BB8_2:
	mul.wide.s32 	%rd13, %r28, 4;
	add.s64 	%rd14, %rd3, %rd13;
	add.s64 	%rd15, %rd2, %rd13;
	ld.global.f32 	%f15, [%rd15];
	ld.global.f32 	%f16, [%rd14];
	add.f32 	%f17, %f15, %f16;
	ld.global.f32 	%f18, [%rd16];
	sub.f32 	%f3, %f17, %f18;
	setp.gtu.f32 	%p2, %f3, %f83;
	@%p2 bra 	$L__BB8_6;
	sub.f32 	%f19, %f3, %f83;
	fma.rn.f32 	%f20, %f19, 0f3BBB989D, 0f3F000000;
	cvt.sat.f32.f32 	%f21, %f20;
	mov.f32 	%f22, 0f4B400001;
	mov.f32 	%f23, 0f437C0000;
	fma.rm.f32 	%f24, %f21, %f23, %f22;
	add.f32 	%f25, %f24, 0fCB40007F;
	neg.f32 	%f26, %f25;
	fma.rn.f32 	%f27, %f19, 0f3FB8AA3B, %f26;
	fma.rn.f32 	%f28, %f19, 0f32A57060, %f27;
	mov.b32 	%r14, %f24;
	shl.b32 	%r15, %r14, 23;
	mov.b32 	%f29, %r15;
	ex2.approx.ftz.f32 	%f30, %f28;
	mul.f32 	%f4, %f30, %f29;
	mov.f32 	%f31, 0f3F800000;
	add.rz.f32 	%f32, %f4, %f31;
	mov.b32 	%r16, %f32;
	add.s32 	%r17, %r16, -1061158912;
	and.b32  	%r18, %r17, -8388608;
	mov.b32 	%r5, %f4;
	sub.s32 	%r19, %r5, %r18;
	mov.b32 	%f33, %r19;
	sub.s32 	%r20, 1082130432, %r18;
	mov.b32 	%f34, %r20;
	fma.rn.f32 	%f35, %f34, 0f3E800000, 0fBF800000;
	add.f32 	%f36, %f35, %f33;
	cvt.rn.f32.s32 	%f37, %r18;
	mul.f32 	%f38, %f37, 0f34000000;
	fma.rn.f32 	%f39, %f36, 0fBD39BF78, 0f3DD80012;
	fma.rn.f32 	%f40, %f39, %f36, 0fBE0778E0;
	fma.rn.f32 	%f41, %f40, %f36, 0f3E146475;
	fma.rn.f32 	%f42, %f41, %f36, 0fBE2A68DD;
	fma.rn.f32 	%f43, %f42, %f36, 0f3E4CAF9E;
	fma.rn.f32 	%f44, %f43, %f36, 0fBE800042;
	fma.rn.f32 	%f45, %f44, %f36, 0f3EAAAAE6;
	fma.rn.f32 	%f46, %f45, %f36, 0fBF000000;
	mul.f32 	%f47, %f36, %f46;
	fma.rn.f32 	%f48, %f47, %f36, %f36;
	fma.rn.f32 	%f84, %f38, 0f3F317218, %f48;
	setp.lt.u32 	%p3, %r5, 2139095040;
	@%p3 bra 	$L__BB8_5;
	setp.gt.s32 	%p4, %r5, -1082130432;
	fma.rn.f32 	%f49, %f4, 0f7F800000, 0f7F800000;
	selp.f32 	%f50, %f49, %f84, %p4;
	setp.eq.f32 	%p5, %f4, 0f00000000;
	selp.f32 	%f84, 0f80000000, %f50, %p5;
$L__BB8_5:
	add.f32 	%f83, %f83, %f84;
	bra.uni 	$L__BB8_9;
$L__BB8_6:
	sub.f32 	%f51, %f83, %f3;
	fma.rn.f32 	%f52, %f51, 0f3BBB989D, 0f3F000000;
	cvt.sat.f32.f32 	%f53, %f52;
	mov.f32 	%f54, 0f4B400001;
	mov.f32 	%f55, 0f437C0000;
	fma.rm.f32 	%f56, %f53, %f55, %f54;
	add.f32 	%f57, %f56, 0fCB40007F;
	neg.f32 	%f58, %f57;
	fma.rn.f32 	%f59, %f51, 0f3FB8AA3B, %f58;
	fma.rn.f32 	%f60, %f51, 0f32A57060, %f59;
	mov.b32 	%r21, %f56;
	shl.b32 	%r22, %r21, 23;
	mov.b32 	%f61, %r22;
	ex2.approx.ftz.f32 	%f62, %f60;
	mul.f32 	%f9, %f62, %f61;
	mov.f32 	%f63, 0f3F800000;
	add.rz.f32 	%f64, %f9, %f63;
	mov.b32 	%r23, %f64;
	add.s32 	%r24, %r23, -1061158912;
	and.b32  	%r25, %r24, -8388608;
	mov.b32 	%r6, %f9;
	sub.s32 	%r26, %r6, %r25;
	mov.b32 	%f65, %r26;
	sub.s32 	%r27, 1082130432, %r25;
	mov.b32 	%f66, %r27;
	fma.rn.f32 	%f67, %f66, 0f3E800000, 0fBF800000;
	add.f32 	%f68, %f67, %f65;
	cvt.rn.f32.s32 	%f69, %r25;
	mul.f32 	%f70, %f69, 0f34000000;
	fma.rn.f32 	%f71, %f68, 0fBD39BF78, 0f3DD80012;
	fma.rn.f32 	%f72, %f71, %f68, 0fBE0778E0;
	fma.rn.f32 	%f73, %f72, %f68, 0f3E146475;
	fma.rn.f32 	%f74, %f73, %f68, 0fBE2A68DD;
	fma.rn.f32 	%f75, %f74, %f68, 0f3E4CAF9E;
	fma.rn.f32 	%f76, %f75, %f68, 0fBE800042;
	fma.rn.f32 	%f77, %f76, %f68, 0f3EAAAAE6;
	fma.rn.f32 	%f78, %f77, %f68, 0fBF000000;
	mul.f32 	%f79, %f68, %f78;
	fma.rn.f32 	%f80, %f79, %f68, %f68;
	fma.rn.f32 	%f85, %f70, 0f3F317218, %f80;
	setp.lt.u32 	%p6, %r6, 2139095040;
	@%p6 bra 	$L__BB8_8;
	setp.gt.s32 	%p7, %r6, -1082130432;
	fma.rn.f32 	%f81, %f9, 0f7F800000, 0f7F800000;
	selp.f32 	%f82, %f81, %f85, %p7;
	setp.eq.f32 	%p8, %f9, 0f00000000;
	selp.f32 	%f85, 0f80000000, %f82, %p8;
$L__BB8_8:
	add.f32 	%f83, %f3, %f85;
$L__BB8_9:
	st.global.f32 	[%rd1], %f83;
	add.s32 	%r29, %r29, 1;
	setp.ne.s32 	%p9, %r29, 0;
	add.s64 	%rd16, %rd16, 4;
	add.s32 	%r28, %r28, %r9;
	@%p9 bra 	$L__BB8_2;
$L__BB8_10:
	ret;

}
	// .globl	_Z8stepbckdPfS_PiS_iiS_
.visible .entry _Z8stepbckdPfS_PiS_iiS_(
	.param .u64 .ptr .align 1 _Z8stepbckdPfS_PiS_iiS__param_0,
	.param .u64 .ptr .align 1 _Z8stepbckdPfS_PiS_iiS__param_1,
	.param .u64 .ptr .align 1 _Z8stepbckdPfS_PiS_iiS__param_2,
	.param .u64 .ptr .align 1 _Z8stepbckdPfS_PiS_iiS__param_3,
	.param .u32 _Z8stepbckdPfS_PiS_iiS__param_4,
	.param .u32 _Z8stepbckdPfS_PiS_iiS__param_5,
	.param .u64 .ptr .align 1 _Z8stepbckdPfS_PiS_iiS__param_6
)
{
	.reg .pred 	%p<11>;
	.reg .b32 	%r<66>;
	.reg .b32 	%f<94>;
	.reg .b64 	%rd<22>;
	// demoted variable
	.shared .align 4 .b8 _ZZ8stepbckdPfS_PiS_iiS_E2As[1024];
	// demoted variable
	.shared .align 4 .b8 _ZZ8stepbckdPfS_PiS_iiS_E2Bs[1024];
	ld.param.u64 	%rd5, [_Z8stepbckdPfS_PiS_iiS__param_0];
	ld.param.u64 	%rd6, [_Z8stepbckdPfS_PiS_iiS__param_1];
	ld.param.u64 	%rd7, [_Z8stepbckdPfS_PiS_iiS__param_2];
	ld.param.u64 	%rd8, [_Z8stepbckdPfS_PiS_iiS__param_3];
	ld.param.u32 	%r25, [_Z8stepbckdPfS_PiS_iiS__param_4];
	ld.param.u32 	%r26, [_Z8stepbckdPfS_PiS_iiS__param_5];
	mov.u32 	%r1, %ctaid.x;
	mov.u32 	%r2, %ctaid.y;
	mov.u32 	%r3, %tid.x;
	mov.u32 	%r4, %tid.y;
	shl.b32 	%r5, %r25, 4;
	mul.lo.s32 	%r6, %r5, %r2;
	setp.lt.s32 	%p1, %r25, 1;
	mov.f32 	%f89, 0fFF800000;
	@%p1 bra 	$L__BB9_12;
	cvta.to.global.u64 	%rd10, %rd7;
	mad.lo.s32 	%r7, %r25, %r4, %r3;
	shl.b32 	%r27, %r2, 4;
	add.s32 	%r28, %r27, %r4;
	mul.wide.u32 	%rd11, %r28, 4;
	add.s64 	%rd1, %rd10, %rd11;
	shl.b32 	%r29, %r4, 6;
	mov.u32 	%r30, _ZZ8stepbckdPfS_PiS_iiS_E2As;
	add.s32 	%r8, %r30, %r29;
	mad.lo.s32 	%r9, %r25, %r3, %r4;
	mul.lo.s32 	%r61, %r5, %r1;
	add.s32 	%r11, %r6, %r25;
	cvta.to.global.u64 	%rd2, %rd5;
	cvta.to.global.u64 	%rd3, %rd8;
	cvta.to.global.u64 	%rd4, %rd6;
	mov.f32 	%f89, 0fFF800000;
	mov.u32 	%r62, %r6;
$L__BB9_2:
	shl.b32 	%r32, %r3, 2;
	mov.u32 	%r33, _ZZ8stepbckdPfS_PiS_iiS_E2Bs;
	add.s32 	%r64, %r33, %r32;
	add.s32 	%r34, %r7, %r62;
	mul.wide.u32 	%rd12, %r34, 4;
	add.s64 	%rd13, %rd2, %rd12;
	ld.global.f32 	%f18, [%rd13];
	sub.s32 	%r35, %r3, %r6;
	add.s32 	%r36, %r35, %r62;
	ld.global.u32 	%r37, [%rd1];
	mad.lo.s32 	%r38, %r36, %r26, %r37;
	mul.wide.s32 	%rd14, %r38, 4;
	add.s64 	%rd15, %rd3, %rd14;
	ld.global.f32 	%f19, [%rd15];
	add.f32 	%f20, %f18, %f19;
	add.s32 	%r39, %r8, %r32;
	st.shared.f32 	[%r39], %f20;
	add.s32 	%r40, %r9, %r61;
	mul.wide.u32 	%rd16, %r40, 4;
	add.s64 	%rd17, %rd4, %rd16;
	ld.global.f32 	%f21, [%rd17];
	add.s32 	%r42, %r64, %r29;
	st.shared.f32 	[%r42], %f21;
	bar.sync 	0;
	mov.b32 	%r65, 0;
	mov.u32 	%r63, %r8;
$L__BB9_3:
	ld.shared.f32 	%f22, [%r63];
	ld.shared.f32 	%f23, [%r64];
	add.f32 	%f3, %f22, %f23;
	setp.gtu.f32 	%p2, %f3, %f89;
	@%p2 bra 	$L__BB9_7;
	sub.f32 	%f24, %f3, %f89;
	fma.rn.f32 	%f25, %f24, 0f3BBB989D, 0f3F000000;
	cvt.sat.f32.f32 	%f26, %f25;
	mov.f32 	%f27, 0f4B400001;
	mov.f32 	%f28, 0f437C0000;
	fma.rm.f32 	%f29, %f26, %f28, %f27;
	add.f32 	%f30, %f29, 0fCB40007F;
	neg.f32 	%f31, %f30;
	fma.rn.f32 	%f32, %f24, 0f3FB8AA3B, %f31;
	fma.rn.f32 	%f33, %f24, 0f32A57060, %f32;
	mov.b32 	%r43, %f29;
	shl.b32 	%r44, %r43, 23;
	mov.b32 	%f34, %r44;
	ex2.approx.ftz.f32 	%f35, %f33;
	mul.f32 	%f4, %f35, %f34;
	mov.f32 	%f36, 0f3F800000;
	add.rz.f32 	%f37, %f4, %f36;
	mov.b32 	%r45, %f37;
	add.s32 	%r46, %r45, -1061158912;
	and.b32  	%r47, %r46, -8388608;
	mov.b32 	%r18, %f4;
	sub.s32 	%r48, %r18, %r47;
	mov.b32 	%f38, %r48;
	sub.s32 	%r49, 1082130432, %r47;
	mov.b32 	%f39, %r49;
	fma.rn.f32 	%f40, %f39, 0f3E800000, 0fBF800000;
	add.f32 	%f41, %f40, %f38;
	cvt.rn.f32.s32 	%f42, %r47;
	mul.f32 	%f43, %f42, 0f34000000;
	fma.rn.f32 	%f44, %f41, 0fBD39BF78, 0f3DD80012;
	fma.rn.f32 	%f45, %f44, %f41, 0fBE0778E0;
	fma.rn.f32 	%f46, %f45, %f41, 0f3E146475;
	fma.rn.f32 	%f47, %f46, %f41, 0fBE2A68DD;
	fma.rn.f32 	%f48, %f47, %f41, 0f3E4CAF9E;
	fma.rn.f32 	%f49, %f48, %f41, 0fBE800042;
	fma.rn.f32 	%f50, %f49, %f41, 0f3EAAAAE6;
	fma.rn.f32 	%f51, %f50, %f41, 0fBF000000;
	mul.f32 	%f52, %f41, %f51;
	fma.rn.f32 	%f53, %f52, %f41, %f41;
	fma.rn.f32 	%f90, %f43, 0f3F317218, %f53;
	setp.lt.u32 	%p3, %r18, 2139095040;
	@%p3 bra 	$L__BB9_6;
	setp.gt.s32 	%p4, %r18, -1082130432;
	fma.rn.f32 	%f54, %f4, 0f7F800000, 0f7F800000;
	selp.f32 	%f55, %f54, %f90, %p4;
	setp.eq.f32 	%p5, %f4, 0f00000000;
	selp.f32 	%f90, 0f80000000, %f55, %p5;
$L__BB9_6:
	add.f32 	%f89, %f89, %f90;
	bra.uni 	$L__BB9_10;
$L__BB9_7:
	sub.f32 	%f56, %f89, %f3;
	fma.rn.f32 	%f57, %f56, 0f3BBB989D, 0f3F000000;
	cvt.sat.f32.f32 	%f58, %f57;
	mov.f32 	%f59, 0f4B400001;
	mov.f32 	%f60, 0f437C0000;
	fma.rm.f32 	%f61, %f58, %f60, %f59;
	add.f32 	%f62, %f61, 0fCB40007F;
	neg.f32 	%f63, %f62;
	fma.rn.f32 	%f64, %f56, 0f3FB8AA3B, %f63;
	fma.rn.f32 	%f65, %f56, 0f32A57060, %f64;
	mov.b32 	%r50, %f61;
	shl.b32 	%r51, %r50, 23;
	mov.b32 	%f66, %r51;
	ex2.approx.ftz.f32 	%f67, %f65;
	mul.f32 	%f9, %f67, %f66;
	mov.f32 	%f68, 0f3F800000;
	add.rz.f32 	%f69, %f9, %f68;
	mov.b32 	%r52, %f69;
	add.s32 	%r53, %r52, -1061158912;
	and.b32  	%r54, %r53, -8388608;
	mov.b32 	%r19, %f9;
	sub.s32 	%r55, %r19, %r54;
	mov.b32 	%f70, %r55;
	sub.s32 	%r56, 1082130432, %r54;
	mov.b32 	%f71, %r56;
	fma.rn.f32 	%f72, %f71, 0f3E800000, 0fBF800000;
	add.f32 	%f73, %f72, %f70;
	cvt.rn.f32.s32 	%f74, %r54;
	mul.f32 	%f75, %f74, 0f34000000;
	fma.rn.f32 	%f76, %f73, 0fBD39BF78, 0f3DD80012;
	fma.rn.f32 	%f77, %f76, %f73, 0fBE0778E0;
	fma.rn.f32 	%f78, %f77, %f73, 0f3E146475;
	fma.rn.f32 	%f79, %f78, %f73, 0fBE2A68DD;
	fma.rn.f32 	%f80, %f79, %f73, 0f3E4CAF9E;
	fma.rn.f32 	%f81, %f80, %f73, 0fBE800042;
	fma.rn.f32 	%f82, %f81, %f73, 0f3EAAAAE6;
	fma.rn.f32 	%f83, %f82, %f73, 0fBF000000;
	mul.f32 	%f84, %f73, %f83;
	fma.rn.f32 	%f85, %f84, %f73, %f73;
	fma.rn.f32 	%f91, %f75, 0f3F317218, %f85;
	setp.lt.u32 	%p6, %r19, 2139095040;
	@%p6 bra 	$L__BB9_9;
	setp.gt.s32 	%p7, %r19, -1082130432;
	fma.rn.f32 	%f86, %f9, 0f7F800000, 0f7F800000;
	selp.f32 	%f87, %f86, %f91, %p7;
	setp.eq.f32 	%p8, %f9, 0f00000000;
	selp.f32 	%f91, 0f80000000, %f87, %p8;
$L__BB9_9:
	add.f32 	%f89, %f3, %f91;
$L__BB9_10:
	add.s32 	%r65, %r65, 1;
	add.s32 	%r64, %r64, 64;
	add.s32 	%r63, %r63, 4;
	setp.ne.s32 	%p9, %r65, 16;
	@%p9 bra 	$L__BB9_3;
	bar.sync 	0;
	add.s32 	%r62, %r62, 16;
	add.s32 	%r61, %r61, 16;
	setp.lt.s32 	%p10, %r62, %r11;
	@%p10 bra 	$L__BB9_2;
$L__BB9_12:
	ld.param.u64 	%rd21, [_Z8stepbckdPfS_PiS_iiS__param_6];
	cvta.to.global.u64 	%rd18, %rd21;
	shl.b32 	%r57, %r1, 4;
	add.s32 	%r58, %r57, %r3;
	mad.lo.s32 	%r59, %r25, %r4, %r58;
	add.s32 	%r60, %r59, %r6;
	mul.wide.s32 	%rd19, %r60, 4;
	add.s64 	%rd20, %rd18, %rd19;
	st.global.f32 	[%rd20], %f89;
	ret;

}


// ===== COMPILED SASS (sm_100) =====

	.target	sm_100

	.elftype	@"ET_EXEC"


//--------------------- .note.nv.tkinfo           --------------------------
	.section	.note.nv.tkinfo,"",@"SHT_NOTE"
	.sectionflags	@"SHF_NOTE_NV_TKINFO"
	.tkinfo
        /*0018*/ 	.word	0x00000002
        /*0030*/ 	.string	""
        /*0030*/ 	.string	"ptxas"
        /*0030*/ 	.string	"Cuda compilation tools, release 13.0, V13.0.88"
        /*0030*/ 	.string	"Build cuda_13.0.r13.0/compiler.36424714_0"
        /*0030*/ 	.string	"-arch sm_100 -m 64 "



//--------------------- .note.nv.cuinfo           --------------------------
	.section	.note.nv.cuinfo,"",@"SHT_NOTE"
	.sectionflags	@"SHF_NOTE_NV_CUINFO"
        /*0018*/ 	.short	0x0002
        /*001a*/ 	.short	0x0064
        /*001c*/ 	.short	0x0082
	.zero		2


//--------------------- .nv.info                  --------------------------
	.section	.nv.info,"",@"SHT_CUDA_INFO"
	.align	4


	//----- nvinfo : EIATTR_REGCOUNT
	.align		4
        /*0000*/ 	.byte	0x04, 0x2f
        /*0002*/ 	.short	(.L_1 - .L_0)
	.align		4
.L_0:
        /*0004*/ 	.word	index@(_Z7reduce2PfS_)
        /*0008*/ 	.word	0x0000000b


	//----- nvinfo : EIATTR_FRAME_SIZE
	.align		4
.L_1:
        /*000c*/ 	.byte	0x04, 0x11
        /*000e*/ 	.short	(.L_3 - .L_2)
	.align		4
.L_2:
        /*0010*/ 	.word	index@(_Z7reduce2PfS_)
        /*0014*/ 	.word	0x00000000


	//----- nvinfo : EIATTR_REGCOUNT
	.align		4
.L_3:
        /*0018*/ 	.byte	0x04, 0x2f
        /*001a*/ 	.short	(.L_5 - .L_4)
	.align		4
.L_4:
        /*001c*/ 	.word	index@(_Z10logreduce2PfS_)
        /*0020*/ 	.word	0x00000012


	//----- nvinfo : EIATTR_FRAME_SIZE
	.align		4
.L_5:
        /*0024*/ 	.byte	0x04, 0x11
        /*0026*/ 	.short	(.L_7 - .L_6)
	.align		4
.L_6:
        /*0028*/ 	.word	index@(_Z10logreduce2PfS_)
        /*002c*/ 	.word	0x00000000


	//----- nvinfo : EIATTR_REGCOUNT
	.align		4
.L_7:
        /*0030*/ 	.byte	0x04, 0x2f
        /*0032*/ 	.short	(.L_9 - .L_8)
	.align		4
.L_8:
        /*0034*/ 	.word	index@(_Z7initxidPfi)
        /*0038*/ 	.word	0x0000000a


	//----- nvinfo : EIATTR_FRAME_SIZE
	.align		4
.L_9:
        /*003c*/ 	.byte	0x04, 0x11
        /*003e*/ 	.short	(.L_11 - .L_10)
	.align		4
.L_10:
        /*0040*/ 	.word	index@(_Z7initxidPfi)
        /*0044*/ 	.word	0x00000000


	//----- nvinfo : EIATTR_REGCOUNT
	.align		4
.L_11:
        /*0048*/ 	.byte	0x04, 0x2f
        /*004a*/ 	.short	(.L_13 - .L_12)
	.align		4
.L_12:
        /*004c*/ 	.word	index@(_Z8initgmmdPf)
        /*0050*/ 	.word	0x0000000a


	//----- nvinfo : EIATTR_FRAME_SIZE
	.align		4
.L_13:
        /*0054*/ 	.byte	0x04, 0x11
        /*0056*/ 	.short	(.L_15 - .L_14)
	.align		4
.L_14:
        /*0058*/ 	.word	index@(_Z8initgmmdPf)
        /*005c*/ 	.word	0x00000000


	//----- nvinfo : EIATTR_REGCOUNT
	.align		4
.L_15:
        /*0060*/ 	.byte	0x04, 0x2f
        /*0062*/ 	.short	(.L_17 - .L_16)
	.align		4
.L_16:
        /*0064*/ 	.word	index@(_Z8stepfwddPfS_PiS_iiS_)
        /*0068*/ 	.word	0x0000001a


	//----- nvinfo : EIATTR_FRAME_SIZE
	.align		4
.L_17:
        /*006c*/ 	.byte	0x04, 0x11
        /*006e*/ 	.short	(.L_19 - .L_18)
	.align		4
.L_18:
        /*0070*/ 	.word	index@(_Z8stepfwddPfS_PiS_iiS_)
        /*0074*/ 	.word	0x00000000


	//----- nvinfo : EIATTR_REGCOUNT
	.align		4
.L_19:
        /*0078*/ 	.byte	0x04, 0x2f
        /*007a*/ 	.short	(.L_21 - .L_20)
	.align		4
.L_20:
        /*007c*/ 	.word	index@(_Z8initbckdPfi)
        /*0080*/ 	.word	0x00000008


	//----- nvinfo : EIATTR_FRAME_SIZE
	.align		4
.L_21:
        /*0084*/ 	.byte	0x04, 0x11
        /*0086*/ 	.short	(.L_23 - .L_22)
	.align		4
.L_22:
        /*0088*/ 	.word	index@(_Z8initbckdPfi)
        /*008c*/ 	.word	0x00000000


	//----- nvinfo : EIATTR_REGCOUNT
	.align		4
.L_23:
        /*0090*/ 	.byte	0x04, 0x2f
        /*0092*/ 	.short	(.L_25 - .L_24)
	.align		4
.L_24:
        /*0094*/ 	.word	index@(_Z9updatexidPfS_S_PiS_iiiS_S_)
        /*0098*/ 	.word	0x0000001e


	//----- nvinfo : EIATTR_FRAME_SIZE
	.align		4
.L_25:
        /*009c*/ 	.byte	0x04, 0x11
        /*009e*/ 	.short	(.L_27 - .L_26)
	.align		4
.L_26:
        /*00a0*/ 	.word	index@(_Z9updatexidPfS_S_PiS_iiiS_S_)
        /*00a4*/ 	.word	0x00000000


	//----- nvinfo : EIATTR_REGCOUNT
	.align		4
.L_27:
        /*00a8*/ 	.byte	0x04, 0x2f
        /*00aa*/ 	.short	(.L_29 - .L_28)
	.align		4
.L_28:
        /*00ac*/ 	.word	index@(_Z10updategmmdPfS_PiiiiS_S_)
        /*00b0*/ 	.word	0x00000018


	//----- nvinfo : EIATTR_FRAME_SIZE
	.align		4
.L_29:
        /*00b4*/ 	.byte	0x04, 0x11
        /*00b6*/ 	.short	(.L_31 - .L_30)
	.align		4
.L_30:
        /*00b8*/ 	.word	index@(_Z10updategmmdPfS_PiiiiS_S_)
        /*00bc*/ 	.word	0x00000000


	//----- nvinfo : EIATTR_REGCOUNT
	.align		4
.L_31:
        /*00c0*/ 	.byte	0x04, 0x2f
        /*00c2*/ 	.short	(.L_33 - .L_32)
	.align		4
.L_32:
        /*00c4*/ 	.word	index@(_Z9updatepidPfS_PiiiS_S_)
        /*00c8*/ 	.word	0x00000016


	//----- nvinfo : EIATTR_FRAME_SIZE
	.align		4
.L_33:
        /*00cc*/ 	.byte	0x04, 0x11
        /*00ce*/ 	.short	(.L_35 - .L_34)
	.align		4
.L_34:
        /*00d0*/ 	.word	index@(_Z9updatepidPfS_PiiiS_S_)
        /*00d4*/ 	.word	0x00000000


	//----- nvinfo : EIATTR_REGCOUNT
	.align		4
.L_35:
        /*00d8*/ 	.byte	0x04, 0x2f
        /*00da*/ 	.short	(.L_37 - .L_36)
	.align		4
.L_36:
        /*00dc*/ 	.word	index@(_Z8stepbckdPfS_PiS_iiS_)
        /*00e0*/ 	.word	0x0000001a


	//----- nvinfo : EIATTR_FRAME_SIZE
	.align		4
.L_37:
        /*00e4*/ 	.byte	0x04, 0x11
        /*00e6*/ 	.short	(.L_39 - .L_38)
	.align		4
.L_38:
        /*00e8*/ 	.word	index@(_Z8stepbckdPfS_PiS_iiS_)
        /*00ec*/ 	.word	0x00000000


	//----- nvinfo : EIATTR_MIN_STACK_SIZE
	.align		4
.L_39:
        /*00f0*/ 	.byte	0x04, 0x12
        /*00f2*/ 	.short	(.L_41 - .L_40)
	.align		4
.L_40:
        /*00f4*/ 	.word	index@(_Z8stepbckdPfS_PiS_iiS_)
        /*00f8*/ 	.word	0x00000000


	//----- nvinfo : EIATTR_MIN_STACK_SIZE
	.align		4
.L_41:
        /*00fc*/ 	.byte	0x04, 0x12
        /*00fe*/ 	.short	(.L_43 - .L_42)
	.align		4
.L_42:
        /*0100*/ 	.word	index@(_Z9updatepidPfS_PiiiS_S_)
        /*0104*/ 	.word	0x00000000


	//----- nvinfo : EIATTR_MIN_STACK_SIZE
	.align		4
.L_43:
        /*0108*/ 	.byte	0x04, 0x12
        /*010a*/ 	.short	(.L_45 - .L_44)
	.align		4
.L_44:
        /*010c*/ 	.word	index@(_Z10updategmmdPfS_PiiiiS_S_)
        /*0110*/ 	.word	0x00000000


	//----- nvinfo : EIATTR_MIN_STACK_SIZE
	.align		4
.L_45:
        /*0114*/ 	.byte	0x04, 0x12
        /*0116*/ 	.short	(.L_47 - .L_46)
	.align		4
.L_46:
        /*0118*/ 	.word	index@(_Z9updatexidPfS_S_PiS_iiiS_S_)
        /*011c*/ 	.word	0x00000000


	//----- nvinfo : EIATTR_MIN_STACK_SIZE
	.align		4
.L_47:
        /*0120*/ 	.byte	0x04, 0x12
        /*0122*/ 	.short	(.L_49 - .L_48)
	.align		4
.L_48:
        /*0124*/ 	.word	index@(_Z8initbckdPfi)
        /*0128*/ 	.word	0x00000000


	//----- nvinfo : EIATTR_MIN_STACK_SIZE
	.align		4
.L_49:
        /*012c*/ 	.byte	0x04, 0x12
        /*012e*/ 	.short	(.L_51 - .L_50)
	.align		4
.L_50:
        /*0130*/ 	.word	index@(_Z8stepfwddPfS_PiS_iiS_)
        /*0134*/ 	.word	0x00000000


	//----- nvinfo : EIATTR_MIN_STACK_SIZE
	.align		4
.L_51:
        /*0138*/ 	.byte	0x04, 0x12
        /*013a*/ 	.short	(.L_53 - .L_52)
	.align		4
.L_52:
        /*013c*/ 	.word	index@(_Z8initgmmdPf)
        /*0140*/ 	.word	0x00000000


	//----- nvinfo : EIATTR_MIN_STACK_SIZE
	.align		4
.L_53:
        /*0144*/ 	.byte	0x04, 0x12
        /*0146*/ 	.short	(.L_55 - .L_54)
	.align		4
.L_54:
        /*0148*/ 	.word	index@(_Z7initxidPfi)
        /*014c*/ 	.word	0x00000000


	//----- nvinfo : EIATTR_MIN_STACK_SIZE
	.align		4
.L_55:
        /*0150*/ 	.byte	0x04, 0x12
        /*0152*/ 	.short	(.L_57 - .L_56)
	.align		4
.L_56:
        /*0154*/ 	.word	index@(_Z10logreduce2PfS_)
        /*0158*/ 	.word	0x00000000


	//----- nvinfo : EIATTR_MIN_STACK_SIZE
	.align		4
.L_57:
        /*015c*/ 	.byte	0x04, 0x12
        /*015e*/ 	.short	(.L_59 - .L_58)
	.align		4
.L_58:
        /*0160*/ 	.word	index@(_Z7reduce2PfS_)
        /*0164*/ 	.word	0x00000000
.L_59:


//--------------------- .nv.compat                --------------------------
	.section	.nv.compat,"",@"SHT_CUDA_COMPAT_INFO"
	.align	4
        /*0000*/ 	.byte	0x02, 0x09, 0x00, 0x00, 0x02, 0x02, 0x01, 0x00, 0x02, 0x05, 0x05, 0x00, 0x03, 0x07, 0x01, 0x01
        /*0010*/ 	.byte	0x02, 0x03, 0x00, 0x00, 0x02, 0x06, 0x01, 0x00, 0x04, 0x0b, 0x08, 0x00, 0x09, 0x00, 0x00, 0x00
        /*0020*/ 	.byte	0x00, 0x00, 0x00, 0x00


//--------------------- .nv.info._Z8stepbckdPfS_PiS_iiS_ --------------------------
	.section	.nv.info._Z8stepbckdPfS_PiS_iiS_,"",@"SHT_CUDA_INFO"
	.sectionflags	@""
	.align	4


	//----- nvinfo : EIATTR_CUDA_API_VERSION
	.align		4
        /*0000*/ 	.byte	0x04, 0x37
        /*0002*/ 	.short	(.L_61 - .L_60)
.L_60:
        /*0004*/ 	.word	0x00000082


	//----- nvinfo : EIATTR_KPARAM_INFO
	.align		4
.L_61:
        /*0008*/ 	.byte	0x04, 0x17
        /*000a*/ 	.short	(.L_63 - .L_62)
.L_62:
        /*000c*/ 	.word	0x00000000
        /*0010*/ 	.short	0x0006
        /*0012*/ 	.short	0x0028
        /*0014*/ 	.byte	0x00, 0xf5, 0x21, 0x00


	//----- nvinfo : EIATTR_KPARAM_INFO
	.align		4
.L_63:
        /*0018*/ 	.byte	0x04, 0x17
        /*001a*/ 	.short	(.L_65 - .L_64)
.L_64:
        /*001c*/ 	.word	0x00000000
        /*0020*/ 	.short	0x0005
        /*0022*/ 	.short	0x0024
        /*0024*/ 	.byte	0x00, 0xf0, 0x11, 0x00


	//----- nvinfo : EIATTR_KPARAM_INFO
	.align		4
.L_65:
        /*0028*/ 	.byte	0x04, 0x17
        /*002a*/ 	.short	(.L_67 - .L_66)
.L_66:
        /*002c*/ 	.word	0x00000000
        /*0030*/ 	.short	0x0004
        /*0032*/ 	.short	0x0020
        /*0034*/ 	.byte	0x00, 0xf0, 0x11, 0x00


	//----- nvinfo : EIATTR_KPARAM_INFO
	.align		4
.L_67:
        /*0038*/ 	.byte	0x04, 0x17
        /*003a*/ 	.short	(.L_69 - .L_68)
.L_68:
        /*003c*/ 	.word	0x00000000
        /*0040*/ 	.short	0x0003
        /*0042*/ 	.short	0x0018
        /*0044*/ 	.byte	0x00, 0xf5, 0x21, 0x00


	//----- nvinfo : EIATTR_KPARAM_INFO
	.align		4
.L_69:
        /*0048*/ 	.byte	0x04, 0x17
        /*004a*/ 	.short	(.L_71 - .L_70)
.L_70:
        /*004c*/ 	.word	0x00000000
        /*0050*/ 	.short	0x0002
        /*0052*/ 	.short	0x0010
        /*0054*/ 	.byte	0x00, 0xf5, 0x21, 0x00


	//----- nvinfo : EIATTR_KPARAM_INFO
	.align		4
.L_71:
        /*0058*/ 	.byte	0x04, 0x17
        /*005a*/ 	.short	(.L_73 - .L_72)
.L_72:
        /*005c*/ 	.word	0x00000000
        /*0060*/ 	.short	0x0001
        /*0062*/ 	.short	0x0008
        /*0064*/ 	.byte	0x00, 0xf5, 0x21, 0x00


	//----- nvinfo : EIATTR_KPARAM_INFO
	.align		4
.L_73:
        /*0068*/ 	.byte	0x04, 0x17
        /*006a*/ 	.short	(.L_75 - .L_74)
.L_74:
        /*006c*/ 	.word	0x00000000
        /*0070*/ 	.short	0x0000
        /*0072*/ 	.short	0x0000
        /*0074*/ 	.byte	0x00, 0xf5, 0x21, 0x00


	//----- nvinfo : EIATTR_SPARSE_MMA_MASK
	.align		4
.L_75:
        /*0078*/ 	.byte	0x03, 0x50
        /*007a*/ 	.short	0x0000


	//----- nvinfo : EIATTR_MAXREG_COUNT
	.align		4
        /*007c*/ 	.byte	0x03, 0x1b
        /*007e*/ 	.short	0x00ff


	//----- nvinfo : EIATTR_NUM_BARRIERS
	.align		4
        /*0080*/ 	.byte	0x02, 0x4c
        /*0082*/ 	.byte	0x01
	.zero		1


	//----- nvinfo : EIATTR_MERCURY_ISA_VERSION
	.align		4
        /*0084*/ 	.byte	0x03, 0x5f
        /*0086*/ 	.short	0x0101


	//----- nvinfo : EIATTR_VRC_CTA_INIT_COUNT
	.align		4
        /*0088*/ 	.byte	0x02, 0x4a
	.zero		1
	.zero		1


	//----- nvinfo : EIATTR_EXIT_INSTR_OFFSETS
	.align		4
        /*008c*/ 	.byte	0x04, 0x1c
        /*008e*/ 	.short	(.L_77 - .L_76)


	//   ....[0]....
.L_76:
        /*0090*/ 	.word	0x000009e0


	//----- nvinfo : EIATTR_CRS_STACK_SIZE
	.align		4
.L_77:
        /*0094*/ 	.byte	0x04, 0x1e
        /*0096*/ 	.short	(.L_79 - .L_78)
.L_78:
        /*0098*/ 	.word	0x00000000


	//----- nvinfo : EIATTR_CBANK_PARAM_SIZE
	.align		4
.L_79:
        /*009c*/ 	.byte	0x03, 0x19
        /*009e*/ 	.short	0x0030


	//----- nvinfo : EIATTR_PARAM_CBANK
	.align		4
        /*00a0*/ 	.byte	0x04, 0x0a
        /*00a2*/ 	.short	(.L_81 - .L_80)
	.align		4
.L_80:
        /*00a4*/ 	.word	index@(.nv.constant0._Z8stepbckdPfS_PiS_iiS_)
        /*00a8*/ 	.short	0x0380
        /*00aa*/ 	.short	0x0030


	//----- nvinfo : EIATTR_SW_WAR
	.align		4
.L_81:
        /*00ac*/ 	.byte	0x04, 0x36
        /*00ae*/ 	.short	(.L_83 - .L_82)
.L_82:
        /*00b0*/ 	.word	0x00000008
.L_83:


//--------------------- .nv.info._Z9updatepidPfS_PiiiS_S_ --------------------------
	.section	.nv.info._Z9updatepidPfS_PiiiS_S_,"",@"SHT_CUDA_INFO"
	.sectionflags	@""
	.align	4


	//----- nvinfo : EIATTR_CUDA_API_VERSION
	.align		4
        /*0000*/ 	.byte	0x04, 0x37
        /*0002*/ 	.short	(.L_85 - .L_84)
.L_84:
        /*0004*/ 	.word	0x00000082


	//----- nvinfo : EIATTR_KPARAM_INFO
	.align		4
.L_85:
        /*0008*/ 	.byte	0x04, 0x17
        /*000a*/ 	.short	(.L_87 - .L_86)
.L_86:
        /*000c*/ 	.word	0x00000000
        /*0010*/ 	.short	0x0006
        /*0012*/ 	.short	0x0028
        /*0014*/ 	.byte	0x00, 0xf5, 0x21, 0x00


	//----- nvinfo : EIATTR_KPARAM_INFO
	.align		4
.L_87:
        /*0018*/ 	.byte	0x04, 0x17
        /*001a*/ 	.short	(.L_89 - .L_88)
.L_88:
        /*001c*/ 	.word	0x00000000
        /*0020*/ 	.short	0x0005
        /*0022*/ 	.short	0x0020
        /*0024*/ 	.byte	0x00, 0xf5, 0x21, 0x00


	//----- nvinfo : EIATTR_KPARAM_INFO
	.align		4
.L_89:
        /*0028*/ 	.byte	0x04, 0x17
        /*002a*/ 	.short	(.L_91 - .L_90)
.L_90:
        /*002c*/ 	.word	0x00000000
        /*0030*/ 	.short	0x0004
        /*0032*/ 	.short	0x001c
        /*0034*/ 	.byte	0x00, 0xf0, 0x11, 0x00


	//----- nvinfo : EIATTR_KPARAM_INFO
	.align		4
.L_91:
        /*0038*/ 	.byte	0x04, 0x17
        /*003a*/ 	.short	(.L_93 - .L_92)
.L_92:
        /*003c*/ 	.word	0x00000000
        /*0040*/ 	.short	0x0003
        /*0042*/ 	.short	0x0018
        /*0044*/ 	.byte	0x00, 0xf0, 0x11, 0x00


	//----- nvinfo : EIATTR_KPARAM_INFO
	.align		4
.L_93:
        /*0048*/ 	.byte	0x04, 0x17
        /*004a*/ 	.short	(.L_95 - .L_94)
.L_94:
        /*004c*/ 	.word	0x00000000
        /*0050*/ 	.short	0x0002
        /*0052*/ 	.short	0x0010
        /*0054*/ 	.byte	0x00, 0xf5, 0x21, 0x00


	//----- nvinfo : EIATTR_KPARAM_INFO
	.align		4
.L_95:
        /*0058*/ 	.byte	0x04, 0x17
        /*005a*/ 	.short	(.L_97 - .L_96)
.L_96:
        /*005c*/ 	.word	0x00000000
        /*0060*/ 	.short	0x0001
        /*0062*/ 	.short	0x0008
        /*0064*/ 	.byte	0x00, 0xf5, 0x21, 0x00


	//----- nvinfo : EIATTR_KPARAM_INFO
	.align		4
.L_97:
        /*0068*/ 	.byte	0x04, 0x17
        /*006a*/ 	.short	(.L_99 - .L_98)
.L_98:
        /*006c*/ 	.word	0x00000000
        /*0070*/ 	.short	0x0000
        /*0072*/ 	.short	0x0000
        /*0074*/ 	.byte	0x00, 0xf5, 0x21, 0x00


	//----- nvinfo : EIATTR_SPARSE_MMA_MASK
	.align		4
.L_99:
        /*0078*/ 	.byte	0x03, 0x50
        /*007a*/ 	.short	0x0000


	//----- nvinfo : EIATTR_MAXREG_COUNT
	.align		4
        /*007c*/ 	.byte	0x03, 0x1b
        /*007e*/ 	.short	0x00ff


	//----- nvinfo : EIATTR_MERCURY_ISA_VERSION
	.align		4
        /*0080*/ 	.byte	0x03, 0x5f
        /*0082*/ 	.short	0x0101


	//----- nvinfo : EIATTR_VRC_CTA_INIT_COUNT
	.align		4
        /*0084*/ 	.byte	0x02, 0x4a
	.zero		1
	.zero		1


	//----- nvinfo : EIATTR_EXIT_INSTR_OFFSETS
	.align		4
        /*0088*/ 	.byte	0x04, 0x1c
        /*008a*/ 	.short	(.L_101 - .L_100)


	//   ....[0]....
.L_100:
        /*008c*/ 	.word	0x00000050


	//   ....[1]....
        /*0090*/ 	.word	0x00000750


	//----- nvinfo : EIATTR_CRS_STACK_SIZE
	.align		4
.L_101:
        /*0094*/ 	.byte	0x04, 0x1e
        /*0096*/ 	.short	(.L_103 - .L_102)
.L_102:
        /*0098*/ 	.word	0x00000000


	//----- nvinfo : EIATTR_CBANK_PARAM_SIZE
	.align		4
.L_103:
        /*009c*/ 	.byte	0x03, 0x19
        /*009e*/ 	.short	0x0030


	//----- nvinfo : EIATTR_PARAM_CBANK
	.align		4
        /*00a0*/ 	.byte	0x04, 0x0a
        /*00a2*/ 	.short	(.L_105 - .L_104)
	.align		4
.L_104:
        /*00a4*/ 	.word	index@(.nv.constant0._Z9updatepidPfS_PiiiS_S_)
        /*00a8*/ 	.short	0x0380
        /*00aa*/ 	.short	0x0030


	//----- nvinfo : EIATTR_SW_WAR
	.align		4
.L_105:
        /*00ac*/ 	.byte	0x04, 0x36
        /*00ae*/ 	.short	(.L_107 - .L_106)
.L_106:
        /*00b0*/ 	.word	0x00000008
.L_107:


//--------------------- .nv.info._Z10updategmmdPfS_PiiiiS_S_ --------------------------
	.section	.nv.info._Z10updategmmdPfS_PiiiiS_S_,"",@"SHT_CUDA_INFO"
	.sectionflags	@""
	.align	4


	//----- nvinfo : EIATTR_CUDA_API_VERSION
	.align		4
        /*0000*/ 	.byte	0x04, 0x37
        /*0002*/ 	.short	(.L_109 - .L_108)
.L_108:
        /*0004*/ 	.word	0x00000082


	//----- nvinfo : EIATTR_KPARAM_INFO
	.align		4
.L_109:
        /*0008*/ 	.byte	0x04, 0x17
        /*000a*/ 	.short	(.L_111 - .L_110)
.L_110:
        /*000c*/ 	.word	0x00000000
        /*0010*/ 	.short	0x0007
        /*0012*/ 	.short	0x0030
        /*0014*/ 	.byte	0x00, 0xf5, 0x21, 0x00


	//----- nvinfo : EIATTR_KPARAM_INFO
	.align		4
.L_111:
        /*0018*/ 	.byte	0x04, 0x17
        /*001a*/ 	.short	(.L_113 - .L_112)
.L_112:
        /*001c*/ 	.word	0x00000000
        /*0020*/ 	.short	0x0006
        /*0022*/ 	.short	0x0028
        /*0024*/ 	.byte	0x00, 0xf5, 0x21, 0x00


	//----- nvinfo : EIATTR_KPARAM_INFO
	.align		4
.L_113:
        /*0028*/ 	.byte	0x04, 0x17
        /*002a*/ 	.short	(.L_115 - .L_114)
.L_114:
        /*002c*/ 	.word	0x00000000
        /*0030*/ 	.short	0x0005
        /*0032*/ 	.short	0x0020
        /*0034*/ 	.byte	0x00, 0xf0, 0x11, 0x00


	//----- nvinfo : EIATTR_KPARAM_INFO
	.align		4
.L_115:
        /*0038*/ 	.byte	0x04, 0x17
        /*003a*/ 	.short	(.L_117 - .L_116)
.L_116:
        /*003c*/ 	.word	0x00000000
        /*0040*/ 	.short	0x0004
        /*0042*/ 	.short	0x001c
        /*0044*/ 	.byte	0x00, 0xf0, 0x11, 0x00


	//----- nvinfo : EIATTR_KPARAM_INFO
	.align		4
.L_117:
        /*0048*/ 	.byte	0x04, 0x17
        /*004a*/ 	.short	(.L_119 - .L_118)
.L_118:
        /*004c*/ 	.word	0x00000000
        /*0050*/ 	.short	0x0003
        /*0052*/ 	.short	0x0018
        /*0054*/ 	.byte	0x00, 0xf0, 0x11, 0x00


	//----- nvinfo : EIATTR_KPARAM_INFO
	.align		4
.L_119:
        /*0058*/ 	.byte	0x04, 0x17
        /*005a*/ 	.short	(.L_121 - .L_120)
.L_120:
        /*005c*/ 	.word	0x00000000
        /*0060*/ 	.short	0x0002
        /*0062*/ 	.short	0x0010
        /*0064*/ 	.byte	0x00, 0xf5, 0x21, 0x00


	//----- nvinfo : EIATTR_KPARAM_INFO
	.align		4
.L_121:
        /*0068*/ 	.byte	0x04, 0x17
        /*006a*/ 	.short	(.L_123 - .L_122)
.L_122:
        /*006c*/ 	.word	0x00000000
        /*0070*/ 	.short	0x0001
        /*0072*/ 	.short	0x0008
        /*0074*/ 	.byte	0x00, 0xf5, 0x21, 0x00


	//----- nvinfo : EIATTR_KPARAM_INFO
	.align		4
.L_123:
        /*0078*/ 	.byte	0x04, 0x17
        /*007a*/ 	.short	(.L_125 - .L_124)
.L_124:
        /*007c*/ 	.word	0x00000000
        /*0080*/ 	.short	0x0000
        /*0082*/ 	.short	0x0000
        /*0084*/ 	.byte	0x00, 0xf5, 0x21, 0x00


	//----- nvinfo : EIATTR_SPARSE_MMA_MASK
	.align		4
.L_125:
        /*0088*/ 	.byte	0x03, 0x50
        /*008a*/ 	.short	0x0000


	//----- nvinfo : EIATTR_MAXREG_COUNT
	.align		4
        /*008c*/ 	.byte	0x03, 0x1b
        /*008e*/ 	.short	0x00ff


	//----- nvinfo : EIATTR_MERCURY_ISA_VERSION
	.align		4
        /*0090*/ 	.byte	0x03, 0x5f
        /*0092*/ 	.short	0x0101


	//----- nvinfo : EIATTR_VRC_CTA_INIT_COUNT
	.align		4
        /*0094*/ 	.byte	0x02, 0x4a
	.zero		1
	.zero		1


	//----- nvinfo : EIATTR_EXIT_INSTR_OFFSETS
	.align		4
        /*0098*/ 	.byte	0x04, 0x1c
        /*009a*/ 	.short	(.L_127 - .L_126)


	//   ....[0]....
.L_126:
        /*009c*/ 	.word	0x00000050


	//   ....[1]....
        /*00a0*/ 	.word	0x000007e0


	//----- nvinfo : EIATTR_CRS_STACK_SIZE
	.align		4
.L_127:
        /*00a4*/ 	.byte	0x04, 0x1e
        /*00a6*/ 	.short	(.L_129 - .L_128)
.L_128:
        /*00a8*/ 	.word	0x00000000


	//----- nvinfo : EIATTR_CBANK_PARAM_SIZE
	.align		4
.L_129:
        /*00ac*/ 	.byte	0x03, 0x19
        /*00ae*/ 	.short	0x0038


	//----- nvinfo : EIATTR_PARAM_CBANK
	.align		4
        /*00b0*/ 	.byte	0x04, 0x0a
        /*00b2*/ 	.short	(.L_131 - .L_130)
	.align		4
.L_130:
        /*00b4*/ 	.word	index@(.nv.constant0._Z10updategmmdPfS_PiiiiS_S_)
        /*00b8*/ 	.short	0x0380
        /*00ba*/ 	.short	0x0038


	//----- nvinfo : EIATTR_SW_WAR
	.align		4
.L_131:
        /*00bc*/ 	.byte	0x04, 0x36
        /*00be*/ 	.short	(.L_133 - .L_132)
.L_132:
        /*00c0*/ 	.word	0x00000008
.L_133:


//--------------------- .nv.info._Z9updatexidPfS_S_PiS_iiiS_S_ --------------------------
	.section	.nv.info._Z9updatexidPfS_S_PiS_iiiS_S_,"",@"SHT_CUDA_INFO"
	.sectionflags	@""
	.align	4


	//----- nvinfo : EIATTR_CUDA_API_VERSION
	.align		4
        /*0000*/ 	.byte	0x04, 0x37
        /*0002*/ 	.short	(.L_135 - .L_134)
.L_134:
        /*0004*/ 	.word	0x00000082


	//----- nvinfo : EIATTR_KPARAM_INFO
	.align		4
.L_135:
        /*0008*/ 	.byte	0x04, 0x17
        /*000a*/ 	.short	(.L_137 - .L_136)
.L_136:
        /*000c*/ 	.word	0x00000000
        /*0010*/ 	.short	0x0009
        /*0012*/ 	.short	0x0040
        /*0014*/ 	.byte	0x00, 0xf5, 0x21, 0x00


	//----- nvinfo : EIATTR_KPARAM_INFO
	.align		4
.L_137:
        /*0018*/ 	.byte	0x04, 0x17
        /*001a*/ 	.short	(.L_139 - .L_138)
.L_138:
        /*001c*/ 	.word	0x00000000
        /*0020*/ 	.short	0x0008
        /*0022*/ 	.short	0x0038
        /*0024*/ 	.byte	0x00, 0xf5, 0x21, 0x00


	//----- nvinfo : EIATTR_KPARAM_INFO
	.align		4
.L_139:
        /*0028*/ 	.byte	0x04, 0x17
        /*002a*/ 	.short	(.L_141 - .L_140)
.L_140:
        /*002c*/ 	.word	0x00000000
        /*0030*/ 	.short	0x0007
        /*0032*/ 	.short	0x0030
        /*0034*/ 	.byte	0x00, 0xf0, 0x11, 0x00


	//----- nvinfo : EIATTR_KPARAM_INFO
	.align		4
.L_141:
        /*0038*/ 	.byte	0x04, 0x17
        /*003a*/ 	.short	(.L_143 - .L_142)
.L_142:
        /*003c*/ 	.word	0x00000000
        /*0040*/ 	.short	0x0006
        /*0042*/ 	.short	0x002c
        /*0044*/ 	.byte	0x00, 0xf0, 0x11, 0x00


	//----- nvinfo : EIATTR_KPARAM_INFO
	.align		4
.L_143:
        /*0048*/ 	.byte	0x04, 0x17
        /*004a*/ 	.short	(.L_145 - .L_144)
.L_144:
        /*004c*/ 	.word	0x00000000
        /*0050*/ 	.short	0x0005
        /*0052*/ 	.short	0x0028
        /*0054*/ 	.byte	0x00, 0xf0, 0x11, 0x00


	//----- nvinfo : EIATTR_KPARAM_INFO
	.align		4
.L_145:
        /*0058*/ 	.byte	0x04, 0x17
        /*005a*/ 	.short	(.L_147 - .L_146)
.L_146:
        /*005c*/ 	.word	0x00000000
        /*0060*/ 	.short	0x0004
        /*0062*/ 	.short	0x0020
        /*0064*/ 	.byte	0x00, 0xf5, 0x21, 0x00


	//----- nvinfo : EIATTR_KPARAM_INFO
	.align		4
.L_147:
        /*0068*/ 	.byte	0x04, 0x17
        /*006a*/ 	.short	(.L_149 - .L_148)
.L_148:
        /*006c*/ 	.word	0x00000000
        /*0070*/ 	.short	0x0003
        /*0072*/ 	.short	0x0018
        /*0074*/ 	.byte	0x00, 0xf5, 0x21, 0x00


	//----- nvinfo : EIATTR_KPARAM_INFO
	.align		4
.L_149:
        /*0078*/ 	.byte	0x04, 0x17
        /*007a*/ 	.short	(.L_151 - .L_150)
.L_150:
        /*007c*/ 	.word	0x00000000
        /*0080*/ 	.short	0x0002
        /*0082*/ 	.short	0x0010
        /*0084*/ 	.byte	0x00, 0xf5, 0x21, 0x00


	//----- nvinfo : EIATTR_KPARAM_INFO
	.align		4
.L_151:
        /*0088*/ 	.byte	0x04, 0x17
        /*008a*/ 	.short	(.L_153 - .L_152)
.L_152:
        /*008c*/ 	.word	0x00000000
        /*0090*/ 	.short	0x0001
        /*0092*/ 	.short	0x0008
        /*0094*/ 	.byte	0x00, 0xf5, 0x21, 0x00


	//----- nvinfo : EIATTR_KPARAM_INFO
	.align		4
.L_153:
        /*0098*/ 	.byte	0x04, 0x17
        /*009a*/ 	.short	(.L_155 - .L_154)
.L_154:
        /*009c*/ 	.word	0x00000000
        /*00a0*/ 	.short	0x0000
        /*00a2*/ 	.short	0x0000
        /*00a4*/ 	.byte	0x00, 0xf5, 0x21, 0x00


	//----- nvinfo : EIATTR_SPARSE_MMA_MASK
	.align		4
.L_155:
        /*00a8*/ 	.byte	0x03, 0x50
        /*00aa*/ 	.short	0x0000


	//----- nvinfo : EIATTR_MAXREG_COUNT
	.align		4
        /*00ac*/ 	.byte	0x03, 0x1b
        /*00ae*/ 	.short	0x00ff


	//----- nvinfo : EIATTR_MERCURY_ISA_VERSION
	.align		4
        /*00b0*/ 	.byte	0x03, 0x5f
        /*00b2*/ 	.short	0x0101


	//----- nvinfo : EIATTR_VRC_CTA_INIT_COUNT
	.align		4
        /*00b4*/ 	.byte	0x02, 0x4a
	.zero		1
	.zero		1


	//----- nvinfo : EIATTR_EXIT_INSTR_OFFSETS
	.align		4
        /*00b8*/ 	.byte	0x04, 0x1c
        /*00ba*/ 	.short	(.L_157 - .L_156)


	//   ....[0]....
.L_156:
        /*00bc*/ 	.word	0x00000070


	//   ....[1]....
        /*00c0*/ 	.word	0x000008c0


	//----- nvinfo : EIATTR_CRS_STACK_SIZE
	.align		4
.L_157:
        /*00c4*/ 	.byte	0x04, 0x1e
        /*00c6*/ 	.short	(.L_159 - .L_158)
.L_158:
        /*00c8*/ 	.word	0x00000000


	//----- nvinfo : EIATTR_CBANK_PARAM_SIZE
	.align		4
.L_159:
        /*00cc*/ 	.byte	0x03, 0x19
        /*00ce*/ 	.short	0x0048


	//----- nvinfo : EIATTR_PARAM_CBANK
	.align		4
        /*00d0*/ 	.byte	0x04, 0x0a
        /*00d2*/ 	.short	(.L_161 - .L_160)
	.align		4
.L_160:
        /*00d4*/ 	.word	index@(.nv.constant0._Z9updatexidPfS_S_PiS_iiiS_S_)
        /*00d8*/ 	.short	0x0380
        /*00da*/ 	.short	0x0048


	//----- nvinfo : EIATTR_SW_WAR
	.align		4
.L_161:
        /*00dc*/ 	.byte	0x04, 0x36
        /*00de*/ 	.short	(.L_163 - .L_162)
.L_162:
        /*00e0*/ 	.word	0x00000008
.L_163:


//--------------------- .nv.info._Z8initbckdPfi   --------------------------
	.section	.nv.info._Z8initbckdPfi,"",@"SHT_CUDA_INFO"
	.sectionflags	@""
	.align	4


	//----- nvinfo : EIATTR_CUDA_API_VERSION
	.align		4
        /*0000*/ 	.byte	0x04, 0x37
        /*0002*/ 	.short	(.L_165 - .L_164)
.L_164:
        /*0004*/ 	.word	0x00000082


	//----- nvinfo : EIATTR_KPARAM_INFO
	.align		4
.L_165:
        /*0008*/ 	.byte	0x04, 0x17
        /*000a*/ 	.short	(.L_167 - .L_166)
.L_166:
        /*000c*/ 	.word	0x00000000
        /*0010*/ 	.short	0x0001
        /*0012*/ 	.short	0x0008
        /*0014*/ 	.byte	0x00, 0xf0, 0x11, 0x00


	//----- nvinfo : EIATTR_KPARAM_INFO
	.align		4
.L_167:
        /*0018*/ 	.byte	0x04, 0x17
        /*001a*/ 	.short	(.L_169 - .L_168)
.L_168:
        /*001c*/ 	.word	0x00000000
        /*0020*/ 	.short	0x0000
        /*0022*/ 	.short	0x0000
        /*0024*/ 	.byte	0x00, 0xf5, 0x21, 0x00


	//----- nvinfo : EIATTR_SPARSE_MMA_MASK
	.align		4
.L_169:
        /*0028*/ 	.byte	0x03, 0x50
        /*002a*/ 	.short	0x0000


	//----- nvinfo : EIATTR_MAXREG_COUNT
	.align		4
        /*002c*/ 	.byte	0x03, 0x1b
        /*002e*/ 	.short	0x00ff


	//----- nvinfo : EIATTR_MERCURY_ISA_VERSION
	.align		4
        /*0030*/ 	.byte	0x03, 0x5f
        /*0032*/ 	.short	0x0101


	//----- nvinfo : EIATTR_VRC_CTA_INIT_COUNT
	.align		4
        /*0034*/ 	.byte	0x02, 0x4a
	.zero		1
	.zero		1


	//----- nvinfo : EIATTR_EXIT_INSTR_OFFSETS
	.align		4
        /*0038*/ 	.byte	0x04, 0x1c
        /*003a*/ 	.short	(.L_171 - .L_170)


	//   ....[0]....
.L_170:
        /*003c*/ 	.word	0x00000120


	//----- nvinfo : EIATTR_CBANK_PARAM_SIZE
	.align		4
.L_171:
        /*0040*/ 	.byte	0x03, 0x19
        /*0042*/ 	.short	0x000c


	//----- nvinfo : EIATTR_PARAM_CBANK
	.align		4
        /*0044*/ 	.byte	0x04, 0x0a
        /*0046*/ 	.short	(.L_173 - .L_172)
	.align		4
.L_172:
        /*0048*/ 	.word	index@(.nv.constant0._Z8initbckdPfi)
        /*004c*/ 	.short	0x0380
        /*004e*/ 	.short	0x000c


	//----- nvinfo : EIATTR_SW_WAR
	.align		4
.L_173:
        /*0050*/ 	.byte	0x04, 0x36
        /*0052*/ 	.short	(.L_175 - .L_174)
.L_174:
        /*0054*/ 	.word	0x00000008
.L_175:


//--------------------- .nv.info._Z8stepfwddPfS_PiS_iiS_ --------------------------
	.section	.nv.info._Z8stepfwddPfS_PiS_iiS_,"",@"SHT_CUDA_INFO"
	.sectionflags	@""
	.align	4


	//----- nvinfo : EIATTR_CUDA_API_VERSION
	.align		4
        /*0000*/ 	.byte	0x04, 0x37
        /*0002*/ 	.short	(.L_177 - .L_176)
.L_176:
        /*0004*/ 	.word	0x00000082


	//----- nvinfo : EIATTR_KPARAM_INFO
	.align		4
.L_177:
        /*0008*/ 	.byte	0x04, 0x17
        /*000a*/ 	.short	(.L_179 - .L_178)
.L_178:
        /*000c*/ 	.word	0x00000000
        /*0010*/ 	.short	0x0006
        /*0012*/ 	.short	0x0028
        /*0014*/ 	.byte	0x00, 0xf5, 0x21, 0x00


	//----- nvinfo : EIATTR_KPARAM_INFO
	.align		4
.L_179:
        /*0018*/ 	.byte	0x04, 0x17
        /*001a*/ 	.short	(.L_181 - .L_180)
.L_180:
        /*001c*/ 	.word	0x00000000
        /*0020*/ 	.short	0x0005
        /*0022*/ 	.short	0x0024
        /*0024*/ 	.byte	0x00, 0xf0, 0x11, 0x00


	//----- nvinfo : EIATTR_KPARAM_INFO
	.align		4
.L_181:
        /*0028*/ 	.byte	0x04, 0x17
        /*002a*/ 	.short	(.L_183 - .L_182)
.L_182:
        /*002c*/ 	.word	0x00000000
        /*0030*/ 	.short	0x0004
        /*0032*/ 	.short	0x0020
        /*0034*/ 	.byte	0x00, 0xf0, 0x11, 0x00


	//----- nvinfo : EIATTR_KPARAM_INFO
	.align		4
.L_183:
        /*0038*/ 	.byte	0x04, 0x17
        /*003a*/ 	.short	(.L_185 - .L_184)
.L_184:
        /*003c*/ 	.word	0x00000000
        /*0040*/ 	.short	0x0003
        /*0042*/ 	.short	0x0018
        /*0044*/ 	.byte	0x00, 0xf5, 0x21, 0x00


	//----- nvinfo : EIATTR_KPARAM_INFO
	.align		4
.L_185:
        /*0048*/ 	.byte	0x04, 0x17
        /*004a*/ 	.short	(.L_187 - .L_186)
.L_186:
        /*004c*/ 	.word	0x00000000
        /*0050*/ 	.short	0x0002
        /*0052*/ 	.short	0x0010
        /*0054*/ 	.byte	0x00, 0xf5, 0x21, 0x00


	//----- nvinfo : EIATTR_KPARAM_INFO
	.align		4
.L_187:
        /*0058*/ 	.byte	0x04, 0x17
        /*005a*/ 	.short	(.L_189 - .L_188)
.L_188:
        /*005c*/ 	.word	0x00000000
        /*0060*/ 	.short	0x0001
        /*0062*/ 	.short	0x0008
        /*0064*/ 	.byte	0x00, 0xf5, 0x21, 0x00


	//----- nvinfo : EIATTR_KPARAM_INFO
	.align		4
.L_189:
        /*0068*/ 	.byte	0x04, 0x17
        /*006a*/ 	.short	(.L_191 - .L_190)
.L_190:
        /*006c*/ 	.word	0x00000000
        /*0070*/ 	.short	0x0000
        /*0072*/ 	.short	0x0000
        /*0074*/ 	.byte	0x00, 0xf5, 0x21, 0x00


	//----- nvinfo : EIATTR_SPARSE_MMA_MASK
	.align		4
.L_191:
        /*0078*/ 	.byte	0x03, 0x50
        /*007a*/ 	.short	0x0000


	//----- nvinfo : EIATTR_MAXREG_COUNT
	.align		4
        /*007c*/ 	.byte	0x03, 0x1b
        /*007e*/ 	.short	0x00ff


	//----- nvinfo : EIATTR_NUM_BARRIERS
	.align		4
        /*0080*/ 	.byte	0x02, 0x4c
        /*0082*/ 	.byte	0x01
	.zero		1


	//----- nvinfo : EIATTR_MERCURY_ISA_VERSION
	.align		4
        /*0084*/ 	.byte	0x03, 0x5f
        /*0086*/ 	.short	0x0101


	//----- nvinfo : EIATTR_VRC_CTA_INIT_COUNT
	.align		4
        /*0088*/ 	.byte	0x02, 0x4a
	.zero		1
	.zero		1


	//----- nvinfo : EIATTR_EXIT_INSTR_OFFSETS
	.align		4
        /*008c*/ 	.byte	0x04, 0x1c
        /*008e*/ 	.short	(.L_193 - .L_192)


	//   ....[0]....
.L_192:
        /*0090*/ 	.word	0x00000a40


	//----- nvinfo : EIATTR_CRS_STACK_SIZE
	.align		4
.L_193:
        /*0094*/ 	.byte	0x04, 0x1e
        /*0096*/ 	.short	(.L_195 - .L_194)
.L_194:
        /*0098*/ 	.word	0x00000000


	//----- nvinfo : EIATTR_CBANK_PARAM_SIZE
	.align		4
.L_195:
        /*009c*/ 	.byte	0x03, 0x19
        /*009e*/ 	.short	0x0030


	//----- nvinfo : EIATTR_PARAM_CBANK
	.align		4
        /*00a0*/ 	.byte	0x04, 0x0a
        /*00a2*/ 	.short	(.L_197 - .L_196)
	.align		4
.L_196:
        /*00a4*/ 	.word	index@(.nv.constant0._Z8stepfwddPfS_PiS_iiS_)
        /*00a8*/ 	.short	0x0380
        /*00aa*/ 	.short	0x0030


	//----- nvinfo : EIATTR_SW_WAR
	.align		4
.L_197:
        /*00ac*/ 	.byte	0x04, 0x36
        /*00ae*/ 	.short	(.L_199 - .L_198)
.L_198:
        /*00b0*/ 	.word	0x00000008
.L_199:


//--------------------- .nv.info._Z8initgmmdPf    --------------------------
	.section	.nv.info._Z8initgmmdPf,"",@"SHT_CUDA_INFO"
	.sectionflags	@""
	.align	4


	//----- nvinfo : EIATTR_CUDA_API_VERSION
	.align		4
        /*0000*/ 	.byte	0x04, 0x37
        /*0002*/ 	.short	(.L_201 - .L_200)
.L_200:
        /*0004*/ 	.word	0x00000082


	//----- nvinfo : EIATTR_KPARAM_INFO
	.align		4
.L_201:
        /*0008*/ 	.byte	0x04, 0x17
        /*000a*/ 	.short	(.L_203 - .L_202)
.L_202:
        /*000c*/ 	.word	0x00000000
        /*0010*/ 	.short	0x0000
        /*0012*/ 	.short	0x0000
        /*0014*/ 	.byte	0x00, 0xf5, 0x21, 0x00


	//----- nvinfo : EIATTR_SPARSE_MMA_MASK
	.align		4
.L_203:
        /*0018*/ 	.byte	0x03, 0x50
        /*001a*/ 	.short	0x0000


	//----- nvinfo : EIATTR_MAXREG_COUNT
	.align		4
        /*001c*/ 	.byte	0x03, 0x1b
        /*001e*/ 	.short	0x00ff


	//----- nvinfo : EIATTR_MERCURY_ISA_VERSION
	.align		4
        /*0020*/ 	.byte	0x03, 0x5f
        /*0022*/ 	.short	0x0101


	//----- nvinfo : EIATTR_VRC_CTA_INIT_COUNT
	.align		4
        /*0024*/ 	.byte	0x02, 0x4a
	.zero		1
	.zero		1


	//----- nvinfo : EIATTR_EXIT_INSTR_OFFSETS
	.align		4
        /*0028*/ 	.byte	0x04, 0x1c
        /*002a*/ 	.short	(.L_205 - .L_204)


	//   ....[0]....
.L_204:
        /*002c*/ 	.word	0x00000090


	//----- nvinfo : EIATTR_CBANK_PARAM_SIZE
	.align		4
.L_205:
        /*0030*/ 	.byte	0x03, 0x19
        /*0032*/ 	.short	0x0008


	//----- nvinfo : EIATTR_PARAM_CBANK
	.align		4
        /*0034*/ 	.byte	0x04, 0x0a
        /*0036*/ 	.short	(.L_207 - .L_206)
	.align		4
.L_206:
        /*0038*/ 	.word	index@(.nv.constant0._Z8initgmmdPf)
        /*003c*/ 	.short	0x0380
        /*003e*/ 	.short	0x0008


	//----- nvinfo : EIATTR_SW_WAR
	.align		4
.L_207:
        /*0040*/ 	.byte	0x04, 0x36
        /*0042*/ 	.short	(.L_209 - .L_208)
.L_208:
        /*0044*/ 	.word	0x00000008
.L_209:


//--------------------- .nv.info._Z7initxidPfi    --------------------------
	.section	.nv.info._Z7initxidPfi,"",@"SHT_CUDA_INFO"
	.sectionflags	@""
	.align	4


	//----- nvinfo : EIATTR_CUDA_API_VERSION
	.align		4
        /*0000*/ 	.byte	0x04, 0x37
        /*0002*/ 	.short	(.L_211 - .L_210)
.L_210:
        /*0004*/ 	.word	0x00000082


	//----- nvinfo : EIATTR_KPARAM_INFO
	.align		4
.L_211:
        /*0008*/ 	.byte	0x04, 0x17
        /*000a*/ 	.short	(.L_213 - .L_212)
.L_212:
        /*000c*/ 	.word	0x00000000
        /*0010*/ 	.short	0x0001
        /*0012*/ 	.short	0x0008
        /*0014*/ 	.byte	0x00, 0xf0, 0x11, 0x00


	//----- nvinfo : EIATTR_KPARAM_INFO
	.align		4
.L_213:
        /*0018*/ 	.byte	0x04, 0x17
        /*001a*/ 	.short	(.L_215 - .L_214)
.L_214:
        /*001c*/ 	.word	0x00000000
        /*0020*/ 	.short	0x0000
        /*0022*/ 	.short	0x0000
        /*0024*/ 	.byte	0x00, 0xf5, 0x21, 0x00


	//----- nvinfo : EIATTR_SPARSE_MMA_MASK
	.align		4
.L_215:
        /*0028*/ 	.byte	0x03, 0x50
        /*002a*/ 	.short	0x0000


	//----- nvinfo : EIATTR_MAXREG_COUNT
	.align		4
        /*002c*/ 	.byte	0x03, 0x1b
        /*002e*/ 	.short	0x00ff


	//----- nvinfo : EIATTR_MERCURY_ISA_VERSION
	.align		4
        /*0030*/ 	.byte	0x03, 0x5f
        /*0032*/ 	.short	0x0101


	//----- nvinfo : EIATTR_VRC_CTA_INIT_COUNT
	.align		4
        /*0034*/ 	.byte	0x02, 0x4a
	.zero		1
	.zero		1


	//----- nvinfo : EIATTR_EXIT_INSTR_OFFSETS
	.align		4
        /*0038*/ 	.byte	0x04, 0x1c
        /*003a*/ 	.short	(.L_217 - .L_216)


	//   ....[0]....
.L_216:
        /*003c*/ 	.word	0x000000e0


	//----- nvinfo : EIATTR_CBANK_PARAM_SIZE
	.align		4
.L_217:
        /*0040*/ 	.byte	0x03, 0x19
        /*0042*/ 	.short	0x000c


	//----- nvinfo : EIATTR_PARAM_CBANK
	.align		4
        /*0044*/ 	.byte	0x04, 0x0a
        /*0046*/ 	.short	(.L_219 - .L_218)
	.align		4
.L_218:
        /*0048*/ 	.word	index@(.nv.constant0._Z7initxidPfi)
        /*004c*/ 	.short	0x0380
        /*004e*/ 	.short	0x000c


	//----- nvinfo : EIATTR_SW_WAR
	.align		4
.L_219:
        /*0050*/ 	.byte	0x04, 0x36
        /*0052*/ 	.short	(.L_221 - .L_220)
.L_220:
        /*0054*/ 	.word	0x00000008
.L_221:


//--------------------- .nv.info._Z10logreduce2PfS_ --------------------------
	.section	.nv.info._Z10logreduce2PfS_,"",@"SHT_CUDA_INFO"
	.sectionflags	@""
	.align	4


	//----- nvinfo : EIATTR_CUDA_API_VERSION
	.align		4
        /*0000*/ 	.byte	0x04, 0x37
        /*0002*/ 	.short	(.L_223 - .L_222)
.L_222:
        /*0004*/ 	.word	0x00000082


	//----- nvinfo : EIATTR_KPARAM_INFO
	.align		4
.L_223:
        /*0008*/ 	.byte	0x04, 0x17
        /*000a*/ 	.short	(.L_225 - .L_224)
.L_224:
        /*000c*/ 	.word	0x00000000
        /*0010*/ 	.short	0x0001
        /*0012*/ 	.short	0x0008
        /*0014*/ 	.byte	0x00, 0xf5, 0x21, 0x00


	//----- nvinfo : EIATTR_KPARAM_INFO
	.align		4
.L_225:
        /*0018*/ 	.byte	0x04, 0x17
        /*001a*/ 	.short	(.L_227 - .L_226)
.L_226:
        /*001c*/ 	.word	0x00000000
        /*0020*/ 	.short	0x0000
        /*0022*/ 	.short	0x0000
        /*0024*/ 	.byte	0x00, 0xf5, 0x21, 0x00


	//----- nvinfo : EIATTR_SPARSE_MMA_MASK
	.align		4
.L_227:
        /*0028*/ 	.byte	0x03, 0x50
        /*002a*/ 	.short	0x0000


	//----- nvinfo : EIATTR_MAXREG_COUNT
	.align		4
        /*002c*/ 	.byte	0x03, 0x1b
        /*002e*/ 	.short	0x00ff


	//----- nvinfo : EIATTR_NUM_BARRIERS
	.align		4
        /*0030*/ 	.byte	0x02, 0x4c
        /*0032*/ 	.byte	0x01
	.zero		1


	//----- nvinfo : EIATTR_MERCURY_ISA_VERSION
	.align		4
        /*0034*/ 	.byte	0x03, 0x5f
        /*0036*/ 	.short	0x0101


	//----- nvinfo : EIATTR_VRC_CTA_INIT_COUNT
	.align		4
        /*0038*/ 	.byte	0x02, 0x4a
	.zero		1
	.zero		1


	//----- nvinfo : EIATTR_EXIT_INSTR_OFFSETS
	.align		4
        /*003c*/ 	.byte	0x04, 0x1c
        /*003e*/ 	.short	(.L_229 - .L_228)


	//   ....[0]....
.L_228:
        /*0040*/ 	.word	0x00000750


	//   ....[1]....
        /*0044*/ 	.word	0x000007d0


	//----- nvinfo : EIATTR_CRS_STACK_SIZE
	.align		4
.L_229:
        /*0048*/ 	.byte	0x04, 0x1e
        /*004a*/ 	.short	(.L_231 - .L_230)
.L_230:
        /*004c*/ 	.word	0x00000000


	//----- nvinfo : EIATTR_CBANK_PARAM_SIZE
	.align		4
.L_231:
        /*0050*/ 	.byte	0x03, 0x19
        /*0052*/ 	.short	0x0010


	//----- nvinfo : EIATTR_PARAM_CBANK
	.align		4
        /*0054*/ 	.byte	0x04, 0x0a
        /*0056*/ 	.short	(.L_233 - .L_232)
	.align		4
.L_232:
        /*0058*/ 	.word	index@(.nv.constant0._Z10logreduce2PfS_)
        /*005c*/ 	.short	0x0380
        /*005e*/ 	.short	0x0010


	//----- nvinfo : EIATTR_SW_WAR
	.align		4
.L_233:
        /*0060*/ 	.byte	0x04, 0x36
        /*0062*/ 	.short	(.L_235 - .L_234)
.L_234:
        /*0064*/ 	.word	0x00000008
.L_235:


//--------------------- .nv.info._Z7reduce2PfS_   --------------------------
	.section	.nv.info._Z7reduce2PfS_,"",@"SHT_CUDA_INFO"
	.sectionflags	@""
	.align	4


	//----- nvinfo : EIATTR_CUDA_API_VERSION
	.align		4
        /*0000*/ 	.byte	0x04, 0x37
        /*0002*/ 	.short	(.L_237 - .L_236)
.L_236:
        /*0004*/ 	.word	0x00000082


	//----- nvinfo : EIATTR_KPARAM_INFO
	.align		4
.L_237:
        /*0008*/ 	.byte	0x04, 0x17
        /*000a*/ 	.short	(.L_239 - .L_238)
.L_238:
        /*000c*/ 	.word	0x00000000
        /*0010*/ 	.short	0x0001
        /*0012*/ 	.short	0x0008
        /*0014*/ 	.byte	0x00, 0xf5, 0x21, 0x00


	//----- nvinfo : EIATTR_KPARAM_INFO
	.align		4
.L_239:
        /*0018*/ 	.byte	0x04, 0x17
        /*001a*/ 	.short	(.L_241 - .L_240)
.L_240:
        /*001c*/ 	.word	0x00000000
        /*0020*/ 	.short	0x0000
        /*0022*/ 	.short	0x0000
        /*0024*/ 	.byte	0x00, 0xf5, 0x21, 0x00


	//----- nvinfo : EIATTR_SPARSE_MMA_MASK
	.align		4
.L_241:
        /*0028*/ 	.byte	0x03, 0x50
        /*002a*/ 	.short	0x0000


	//----- nvinfo : EIATTR_MAXREG_COUNT
	.align		4
        /*002c*/ 	.byte	0x03, 0x1b
        /*002e*/ 	.short	0x00ff


	//----- nvinfo : EIATTR_NUM_BARRIERS
	.align		4
        /*0030*/ 	.byte	0x02, 0x4c
        /*0032*/ 	.byte	0x01
	.zero		1


	//----- nvinfo : EIATTR_MERCURY_ISA_VERSION
	.align		4
        /*0034*/ 	.byte	0x03, 0x5f
        /*0036*/ 	.short	0x0101


	//----- nvinfo : EIATTR_VRC_CTA_INIT_COUNT
	.align		4
        /*0038*/ 	.byte	0x02, 0x4a
	.zero		1
	.zero		1


	//----- nvinfo : EIATTR_EXIT_INSTR_OFFSETS
	.align		4
        /*003c*/ 	.byte	0x04, 0x1c
        /*003e*/ 	.short	(.L_243 - .L_242)


	//   ....[0]....
.L_242:
        /*0040*/ 	.word	0x000001e0


	//   ....[1]....
        /*0044*/ 	.word	0x00000260


	//----- nvinfo : EIATTR_CBANK_PARAM_SIZE
	.align		4
.L_243:
        /*0048*/ 	.byte	0x03, 0x19
        /*004a*/ 	.short	0x0010


	//----- nvinfo : EIATTR_PARAM_CBANK
	.align		4
        /*004c*/ 	.byte	0x04, 0x0a
        /*004e*/ 	.short	(.L_245 - .L_244)
	.align		4
.L_244:
        /*0050*/ 	.word	index@(.nv.constant0._Z7reduce2PfS_)
        /*0054*/ 	.short	0x0380
        /*0056*/ 	.short	0x0010


	//----- nvinfo : EIATTR_SW_WAR
	.align		4
.L_245:
        /*0058*/ 	.byte	0x04, 0x36
        /*005a*/ 	.short	(.L_247 - .L_246)
.L_246:
        /*005c*/ 	.word	0x00000008
.L_247:


//--------------------- .nv.callgraph             --------------------------
	.section	.nv.callgraph,"",@"SHT_CUDA_CALLGRAPH"
	.align	4
	.sectionentsize	8
	.align		4
        /*0000*/ 	.word	0x00000000
	.align		4
        /*0004*/ 	.word	0xffffffff
	.align		4
        /*0008*/ 	.word	0x00000000
	.align		4
        /*000c*/ 	.word	0xfffffffe
	.align		4
        /*0010*/ 	.word	0x00000000
	.align		4
        /*0014*/ 	.word	0xfffffffd
	.align		4
        /*0018*/ 	.word	0x00000000
	.align		4
        /*001c*/ 	.word	0xfffffffc


//--------------------- .text._Z8stepbckdPfS_PiS_iiS_ --------------------------
	.section	.text._Z8stepbckdPfS_PiS_iiS_,"ax",@progbits
	.align	128
        .global         _Z8stepbckdPfS_PiS_iiS_
        .type           _Z8stepbckdPfS_PiS_iiS_,@function
        .size           _Z8stepbckdPfS_PiS_iiS_,(.L_x_43 - _Z8stepbckdPfS_PiS_iiS_)
        .other          _Z8stepbckdPfS_PiS_iiS_,@"STO_CUDA_ENTRY STV_DEFAULT"
_Z8stepbckdPfS_PiS_iiS_:
.text._Z8stepbckdPfS_PiS_iiS_:
[----:B------:R-:W-:Y:S01]  /*0000*/  LDC R1, c[0x0][0x37c] ;  /* 0x0000df00ff017b82 */ /* 0x000fe20000000800 */
[----:B------:R-:W0:Y:S01]  /*0010*/  S2R R5, SR_CTAID.Y ;  /* 0x0000000000057919 */ /* 0x000e220000002600 */
[----:B------:R-:W1:Y:S01]  /*0020*/  LDCU UR7, c[0x0][0x3a0] ;  /* 0x00007400ff0777ac */ /* 0x000e620008000800 */
[----:B------:R-:W-:Y:S01]  /*0030*/  MOV R19, 0xff800000 ;  /* 0xff80000000137802 */ /* 0x000fe20000000f00 */
[----:B------:R-:W2:Y:S01]  /*0040*/  S2R R0, SR_CTAID.X ;  /* 0x0000000000007919 */ /* 0x000ea20000002500 */
[----:B------:R-:W3:Y:S01]  /*0050*/  LDCU.64 UR8, c[0x0][0x358] ;  /* 0x00006b00ff0877ac */ /* 0x000ee20008000a00 */
[----:B------:R-:W4:Y:S01]  /*0060*/  S2R R11, SR_TID.X ;  /* 0x00000000000b7919 */ /* 0x000f220000002100 */
[----:B------:R-:W2:Y:S01]  /*0070*/  S2R R10, SR_TID.Y ;  /* 0x00000000000a7919 */ /* 0x000ea20000002200 */
[----:B-1----:R-:W-:Y:S02]  /*0080*/  UISETP.GE.AND UP0, UPT, UR7, 0x1, UPT ;  /* 0x000000010700788c */ /* 0x002fe4000bf06270 */
[----:B------:R-:W-:-:S06]  /*0090*/  USHF.L.U32 UR6, UR7, 0x4, URZ ;  /* 0x0000000407067899 */ /* 0x000fcc00080006ff */
[----:B0-----:R-:W-:Y:S01]  /*00a0*/  IMAD R12, R5, UR6, RZ ;  /* 0x00000006050c7c24 */ /* 0x001fe2000f8e02ff */
[----:B---3--:R-:W-:Y:S06]  /*00b0*/  BRA.U !UP0, `(.L_x_0) ;  /* 0x00000009082c7547 */ /* 0x008fec000b800000 */
[----:B------:R-:W0:Y:S01]  /*00c0*/  S2UR UR5, SR_CgaCtaId ;  /* 0x00000000000579c3 */ /* 0x000e220000008800 */
[----:B------:R-:W-:Y:S01]  /*00d0*/  UMOV UR4, 0x400 ;  /* 0x0000040000047882 */ /* 0x000fe20000000000 */
[----:B--2---:R-:W-:Y:S01]  /*00e0*/  LEA R5, R5, R10, 0x4 ;  /* 0x0000000a05057211 */ /* 0x004fe200078e20ff */
[----:B----4-:R-:W-:Y:S01]  /*00f0*/  IMAD R13, R10, UR7, R11 ;  /* 0x000000070a0d7c24 */ /* 0x010fe2000f8e020b */
[----:B------:R-:W-:Y:S01]  /*0100*/  IADD3 R16, PT, PT, R12, UR7, RZ ;  /* 0x000000070c107c10 */ /* 0x000fe2000fffe0ff */
[----:B------:R-:W-:Y:S01]  /*0110*/  IMAD R14, R11, UR7, R10 ;  /* 0x000000070b0e7c24 */ /* 0x000fe2000f8e020a */
[----:B------:R-:W-:Y:S01]  /*0120*/  MOV R19, 0xff800000 ;  /* 0xff80000000137802 */ /* 0x000fe20000000f00 */
[----:B------:R-:W-:Y:S01]  /*0130*/  IMAD R15, R0, UR6, RZ ;  /* 0x00000006000f7c24 */ /* 0x000fe2000f8e02ff */
[----:B------:R-:W1:Y:S01]  /*0140*/  LDC.64 R2, c[0x0][0x390] ;  /* 0x0000e400ff027b82 */ /* 0x000e620000000a00 */
[----:B------:R-:W-:Y:S01]  /*0150*/  MOV R17, R12 ;  /* 0x0000000c00117202 */ /* 0x000fe20000000f00 */
[----:B0-----:R-:W-:-:S06]  /*0160*/  ULEA UR4, UR5, UR4, 0x18 ;  /* 0x0000000405047291 */ /* 0x001fcc000f8ec0ff */
[----:B------:R-:W-:Y:S01]  /*0170*/  LEA R18, R10, UR4, 0x6 ;  /* 0x000000040a127c11 */ /* 0x000fe2000f8e30ff */
[----:B-1----:R-:W-:-:S07]  /*0180*/  IMAD.WIDE.U32 R2, R5, 0x4, R2 ;  /* 0x0000000405027825 */ /* 0x002fce00078e0002 */
.L_x_5:
[----:B------:R-:W2:Y:S01]  /*0190*/  LDG.E R23, desc[UR8][R2.64] ;  /* 0x0000000802177981 */ /* 0x000ea2000c1e1900 */
[----:B------:R-:W0:Y:S01]  /*01a0*/  LDC.64 R8, c[0x0][0x380] ;  /* 0x0000e000ff087b82 */ /* 0x000e220000000a00 */
[----:B------:R-:W2:Y:S01]  /*01b0*/  LDCU UR4, c[0x0][0x3a4] ;  /* 0x00007480ff0477ac */ /* 0x000ea20008000800 */
[----:B------:R-:W-:Y:S02]  /*01c0*/  IADD3 R20, PT, PT, R17, R11, -R12 ;  /* 0x0000000b11147210 */ /* 0x000fe40007ffe80c */
[----:B------:R-:W-:-:S04]  /*01d0*/  IADD3 R21, PT, PT, R13, R17, RZ ;  /* 0x000000110d157210 */ /* 0x000fc80007ffe0ff */
[----:B------:R-:W1:Y:S08]  /*01e0*/  LDC.64 R6, c[0x0][0x398] ;  /* 0x0000e600ff067b82 */ /* 0x000e700000000a00 */
[----:B------:R-:W3:Y:S01]  /*01f0*/  LDC.64 R4, c[0x0][0x388] ;  /* 0x0000e200ff047b82 */ /* 0x000ee20000000a00 */
[----:B0-----:R-:W-:Y:S01]  /*0200*/  IMAD.WIDE.U32 R8, R21, 0x4, R8 ;  /* 0x0000000415087825 */ /* 0x001fe200078e0008 */
[----:B------:R-:W-:-:S05]  /*0210*/  IADD3 R21, PT, PT, R14, R15, RZ ;  /* 0x0000000f0e157210 */ /* 0x000fca0007ffe0ff */
[----:B------:R-:W4:Y:S01]  /*0220*/  LDG.E R8, desc[UR8][R8.64] ;  /* 0x0000000808087981 */ /* 0x000f22000c1e1900 */
[----:B---3--:R-:W-:-:S06]  /*0230*/  IMAD.WIDE.U32 R4, R21, 0x4, R4 ;  /* 0x0000000415047825 */ /* 0x008fcc00078e0004 */
[----:B------:R0:W3:Y:S01]  /*0240*/  LDG.E R5, desc[UR8][R4.64] ;  /* 0x0000000804057981 */ /* 0x0000e2000c1e1900 */
[----:B--2---:R-:W-:-:S04]  /*0250*/  IMAD R23, R20, UR4, R23 ;  /* 0x0000000414177c24 */ /* 0x004fc8000f8e0217 */
[----:B-1----:R-:W-:-:S06]  /*0260*/  IMAD.WIDE R6, R23, 0x4, R6 ;  /* 0x0000000417067825 */ /* 0x002fcc00078e0206 */
[----:B------:R-:W4:Y:S01]  /*0270*/  LDG.E R7, desc[UR8][R6.64] ;  /* 0x0000000806077981 */ /* 0x000f22000c1e1900 */
[----:B------:R-:W1:Y:S01]  /*0280*/  S2UR UR5, SR_CgaCtaId ;  /* 0x00000000000579c3 */ /* 0x000e620000008800 */
[----:B------:R-:W-:Y:S02]  /*0290*/  UMOV UR4, 0x400 ;  /* 0x0000040000047882 */ /* 0x000fe40000000000 */
[----:B------:R-:W-:Y:S01]  /*02a0*/  UIADD3 UR4, UPT, UPT, UR4, 0x400, URZ ;  /* 0x0000040004047890 */ /* 0x000fe2000fffe0ff */
[----:B------:R-:W-:-:S03]  /*02b0*/  LEA R23, R11, R18, 0x2 ;  /* 0x000000120b177211 */ /* 0x000fc600078e10ff */
[----:B-1----:R-:W-:-:S06]  /*02c0*/  ULEA UR4, UR5, UR4, 0x18 ;  /* 0x0000000405047291 */ /* 0x002fcc000f8ec0ff */
[----:B------:R-:W-:Y:S02]  /*02d0*/  LEA R21, R11, UR4, 0x2 ;  /* 0x000000040b157c11 */ /* 0x000fe4000f8e10ff */
[----:B------:R-:W-:Y:S02]  /*02e0*/  IADD3 R17, PT, PT, R17, 0x10, RZ ;  /* 0x0000001011117810 */ /* 0x000fe40007ffe0ff */
[----:B0-----:R-:W-:Y:S02]  /*02f0*/  MOV R4, R18 ;  /* 0x0000001200047202 */ /* 0x001fe40000000f00 */
[----:B------:R-:W-:Y:S01]  /*0300*/  ISETP.GE.AND P0, PT, R17, R16, PT ;  /* 0x000000101100720c */ /* 0x000fe20003f06270 */
[----:B------:R-:W-:Y:S01]  /*0310*/  UMOV UR4, URZ ;  /* 0x000000ff00047c82 */ /* 0x000fe20008000000 */
[----:B----4-:R-:W-:Y:S01]  /*0320*/  FADD R20, R8, R7 ;  /* 0x0000000708147221 */ /* 0x010fe20000000000 */
[----:B------:R-:W-:-:S04]  /*0330*/  LEA R8, R10, R21, 0x6 ;  /* 0x000000150a087211 */ /* 0x000fc800078e30ff */
[----:B------:R0:W-:Y:S04]  /*0340*/  STS [R23], R20 ;  /* 0x0000001417007388 */ /* 0x0001e80000000800 */
[----:B---3--:R0:W-:Y:S01]  /*0350*/  STS [R8], R5 ;  /* 0x0000000508007388 */ /* 0x0081e20000000800 */
[----:B------:R-:W-:Y:S06]  /*0360*/  BAR.SYNC.DEFER_BLOCKING 0x0 ;  /* 0x0000000000007b1d */ /* 0x000fec0000010000 */
.L_x_4:
[----:B------:R-:W-:Y:S01]  /*0370*/  LDS R6, [R4] ;  /* 0x0000000004067984 */ /* 0x000fe20000000800 */
[----:B------:R-:W-:Y:S01]  /*0380*/  UIADD3 UR4, UPT, UPT, UR4, 0x1, URZ ;  /* 0x0000000104047890 */ /* 0x000fe2000fffe0ff */
[----:B------:R-:W-:Y:S02]  /*0390*/  BSSY.RECONVERGENT B0, `(.L_x_1) ;  /* 0x0000057000007945 */ /* 0x000fe40003800200 */
[----:B0-----:R-:W0:Y:S01]  /*03a0*/  LDS R5, [R21] ;  /* 0x0000000015057984 */ /* 0x001e220000000800 */
[----:B------:R-:W-:Y:S01]  /*03b0*/  UISETP.NE.AND UP0, UPT, UR4, 0x10, UPT ;  /* 0x000000100400788c */ /* 0x000fe2000bf05270 */
[----:B0-----:R-:W-:-:S05]  /*03c0*/  FADD R6, R6, R5 ;  /* 0x0000000506067221 */ /* 0x001fca0000000000 */
[----:B------:R-:W-:-:S13]  /*03d0*/  FSETP.GTU.AND P1, PT, R6, R19, PT ;  /* 0x000000130600720b */ /* 0x000fda0003f2c000 */
[----:B------:R-:W-:Y:S05]  /*03e0*/  @P1 BRA `(.L_x_2) ;  /* 0x0000000000a41947 */ /* 0x000fea0003800000 */
[----:B------:R-:W-:Y:S02]  /*03f0*/  HFMA2 R5, -RZ, RZ, 0.96630859375, -0.0022525787353515625 ;  /* 0x3bbb989dff057431 */ /* 0x000fe400000001ff */
[----:B------:R-:W-:Y:S01]  /*0400*/  FADD R6, R6, -R19 ;  /* 0x8000001306067221 */ /* 0x000fe20000000000 */
[----:B------:R-:W-:Y:S01]  /*0410*/  MOV R8, 0x437c0000 ;  /* 0x437c000000087802 */ /* 0x000fe20000000f00 */
[----:B------:R-:W-:Y:S02]  /*0420*/  HFMA2 R20, -RZ, RZ, 1.625, 0 ;  /* 0x3e800000ff147431 */ /* 0x000fe400000001ff */
[----:B------:R-:W-:-:S04]  /*0430*/  FFMA.SAT R5, R6, R5, 0.5 ;  /* 0x3f00000006057423 */ /* 0x000fc80000002005 */
[----:B------:R-:W-:-:S04]  /*0440*/  FFMA.RM R5, R5, R8, 12582913 ;  /* 0x4b40000105057423 */ /* 0x000fc80000004008 */
[C---:B------:R-:W-:Y:S01]  /*0450*/  FADD R7, R5.reuse, -12583039 ;  /* 0xcb40007f05077421 */ /* 0x040fe20000000000 */
[----:B------:R-:W-:-:S03]  /*0460*/  SHF.L.U32 R5, R5, 0x17, RZ ;  /* 0x0000001705057819 */ /* 0x000fc600000006ff */
[----:B------:R-:W-:-:S04]  /*0470*/  FFMA R7, R6, 1.4426950216293334961, -R7 ;  /* 0x3fb8aa3b06077823 */ /* 0x000fc80000000807 */
[----:B------:R-:W-:-:S04]  /*0480*/  FFMA R7, R6, 1.925963033500011079e-08, R7 ;  /* 0x32a5706006077823 */ /* 0x000fc80000000007 */
[----:B------:R-:W0:Y:S02]  /*0490*/  MUFU.EX2 R6, R7 ;  /* 0x0000000700067308 */ /* 0x000e240000000800 */
[----:B0-----:R-:W-:-:S04]  /*04a0*/  FMUL R5, R5, R6 ;  /* 0x0000000605057220 */ /* 0x001fc80000400000 */
[C---:B------:R-:W-:Y:S01]  /*04b0*/  FADD.RZ R6, R5.reuse, 1 ;  /* 0x3f80000005067421 */ /* 0x040fe2000000c000 */
[----:B------:R-:W-:-:S04]  /*04c0*/  ISETP.GE.U32.AND P1, PT, R5, 0x7f800000, PT ;  /* 0x7f8000000500780c */ /* 0x000fc80003f26070 */
[----:B------:R-:W-:Y:S02]  /*04d0*/  IADD3 R6, PT, PT, R6, -0x3f400000, RZ ;  /* 0xc0c0000006067810 */ /* 0x000fe40007ffe0ff */
[----:B------:R-:W-:Y:S02]  /*04e0*/  ISETP.GT.AND P2, PT, R5, -0x40800000, P1 ;  /* 0xbf8000000500780c */ /* 0x000fe40000f44270 */
[----:B------:R-:W-:-:S04]  /*04f0*/  LOP3.LUT R6, R6, 0xff800000, RZ, 0xc0, !PT ;  /* 0xff80000006067812 */ /* 0x000fc800078ec0ff */
[----:B------:R-:W-:Y:S02]  /*0500*/  IADD3 R9, PT, PT, -R6, 0x40800000, RZ ;  /* 0x4080000006097810 */ /* 0x000fe40007ffe1ff */
[-C--:B------:R-:W-:Y:S02]  /*0510*/  IADD3 R8, PT, PT, R5, -R6.reuse, RZ ;  /* 0x8000000605087210 */ /* 0x080fe40007ffe0ff */
[----:B------:R-:W-:Y:S01]  /*0520*/  I2FP.F32.S32 R6, R6 ;  /* 0x0000000600067245 */ /* 0x000fe20000201400 */
[----:B------:R-:W-:Y:S01]  /*0530*/  FFMA R9, R9, R20, -1 ;  /* 0xbf80000009097423 */ /* 0x000fe20000000014 */
[----:B------:R-:W-:-:S03]  /*0540*/  MOV R20, 0x3d39bf78 ;  /* 0x3d39bf7800147802 */ /* 0x000fc60000000f00 */
[----:B------:R-:W-:Y:S01]  /*0550*/  FADD R7, R8, R9 ;  /* 0x0000000908077221 */ /* 0x000fe20000000000 */
[----:B------:R-:W-:-:S03]  /*0560*/  FMUL R6, R6, 1.1920928955078125e-07 ;  /* 0x3400000006067820 */ /* 0x000fc60000400000 */
[----:B------:R-:W-:-:S04]  /*0570*/  FFMA R8, R7, -R20, 0.10546888411045074463 ;  /* 0x3dd8001207087423 */ /* 0x000fc80000000814 */
[----:B------:R-:W-:-:S04]  /*0580*/  FFMA R8, R7, R8, -0.13229703903198242188 ;  /* 0xbe0778e007087423 */ /* 0x000fc80000000008 */
[----:B------:R-:W-:-:S04]  /*0590*/  FFMA R8, R7, R8, 0.14491446316242218018 ;  /* 0x3e14647507087423 */ /* 0x000fc80000000008 */
[----:B------:R-:W-:-:S04]  /*05a0*/  FFMA R8, R7, R8, -0.16641564667224884033 ;  /* 0xbe2a68dd07087423 */ /* 0x000fc80000000008 */
[----:B------:R-:W-:-:S04]  /*05b0*/  FFMA R8, R7, R8, 0.19988867640495300293 ;  /* 0x3e4caf9e07087423 */ /* 0x000fc80000000008 */
[----:B------:R-:W-:-:S04]  /*05c0*/  FFMA R8, R7, R8, -0.25000196695327758789 ;  /* 0xbe80004207087423 */ /* 0x000fc80000000008 */
[----:B------:R-:W-:-:S04]  /*05d0*/  FFMA R8, R7, R8, 0.33333510160446166992 ;  /* 0x3eaaaae607087423 */ /* 0x000fc80000000008 */
[----:B------:R-:W-:-:S04]  /*05e0*/  FFMA R8, R7, R8, -0.5 ;  /* 0xbf00000007087423 */ /* 0x000fc80000000008 */
[----:B------:R-:W-:-:S04]  /*05f0*/  FMUL R8, R7, R8 ;  /* 0x0000000807087220 */ /* 0x000fc80000400000 */
[----:B------:R-:W-:Y:S01]  /*0600*/  FFMA R7, R7, R8, R7 ;  /* 0x0000000807077223 */ /* 0x000fe20000000007 */
[----:B------:R-:W-:-:S03]  /*0610*/  @P1 MOV R8, 0x7f800000 ;  /* 0x7f80000000081802 */ /* 0x000fc60000000f00 */
[----:B------:R-:W-:Y:S02]  /*0620*/  FFMA R6, R6, 0.69314718246459960938, R7 ;  /* 0x3f31721806067823 */ /* 0x000fe40000000007 */
[C---:B------:R-:W-:Y:S01]  /*0630*/  @P2 FFMA R6, R5.reuse, R8, +INF ;  /* 0x7f80000005062423 */ /* 0x040fe20000000008 */
[----:B------:R-:W-:-:S04]  /*0640*/  @P1 FSETP.NEU.AND P2, PT, R5, RZ, PT ;  /* 0x000000ff0500120b */ /* 0x000fc80003f4d000 */
[----:B------:R-:W-:-:S05]  /*0650*/  @P1 FSEL R6, R6, -RZ, P2 ;  /* 0x800000ff06061208 */ /* 0x000fca0001000000 */
[----:B------:R-:W-:Y:S01]  /*0660*/  FADD R19, R6, R19 ;  /* 0x0000001306137221 */ /* 0x000fe20000000000 */
[----:B------:R-:W-:Y:S06]  /*0670*/  BRA `(.L_x_3) ;  /* 0x0000000000a07947 */ /* 0x000fec0003800000 */
.L_x_2:
[----:B------:R-:W-:Y:S02]  /*0680*/  HFMA2 R8, -RZ, RZ, 0.96630859375, -0.0022525787353515625 ;  /* 0x3bbb989dff087431 */ /* 0x000fe400000001ff */
[----:B------:R-:W-:Y:S01]  /*0690*/  FADD R19, -R6, R19 ;  /* 0x0000001306137221 */ /* 0x000fe20000000100 */
[----:B------:R-:W-:Y:S02]  /*06a0*/  MOV R20, 0x437c0000 ;  /* 0x437c000000147802 */ /* 0x000fe40000000f00 */
[----:B------:R-:W-:Y:S01]  /*06b0*/  MOV R22, 0x3d39bf78 ;  /* 0x3d39bf7800167802 */ /* 0x000fe20000000f00 */
[----:B------:R-:W-:-:S04]  /*06c0*/  FFMA.SAT R5, R19, R8, 0.5 ;  /* 0x3f00000013057423 */ /* 0x000fc80000002008 */
[----:B------:R-:W-:Y:S01]  /*06d0*/  FFMA.RM R5, R5, R20, 12582913 ;  /* 0x4b40000105057423 */ /* 0x000fe20000004014 */
[----:B------:R-:W-:-:S03]  /*06e0*/  HFMA2 R20, -RZ, RZ, 1.625, 0 ;  /* 0x3e800000ff147431 */ /* 0x000fc600000001ff */
        /* <DEDUP_REMOVED lines=14> */
[----:B------:R-:W-:-:S04]  /*07d0*/  FFMA R20, R9, R20, -1 ;  /* 0xbf80000009147423 */ /* 0x000fc80000000014 */
        /* <DEDUP_REMOVED lines=17> */
[----:B------:R-:W-:-:S07]  /*08f0*/  FADD R19, R6, R7 ;  /* 0x0000000706137221 */ /* 0x000fce0000000000 */
.L_x_3:
[----:B------:R-:W-:Y:S05]  /*0900*/  BSYNC.RECONVERGENT B0 ;  /* 0x0000000000007941 */ /* 0x000fea0003800200 */
.L_x_1:
[----:B------:R-:W-:Y:S02]  /*0910*/  IADD3 R21, PT, PT, R21, 0x40, RZ ;  /* 0x0000004015157810 */ /* 0x000fe40007ffe0ff */
[----:B------:R-:W-:Y:S01]  /*0920*/  IADD3 R4, PT, PT, R4, 0x4, RZ ;  /* 0x0000000404047810 */ /* 0x000fe20007ffe0ff */
[----:B------:R-:W-:Y:S06]  /*0930*/  BRA.U UP0, `(.L_x_4) ;  /* 0xfffffff9008c7547 */ /* 0x000fec000b83ffff */
[----:B------:R-:W-:Y:S01]  /*0940*/  BAR.SYNC.DEFER_BLOCKING 0x0 ;  /* 0x0000000000007b1d */ /* 0x000fe20000010000 */
[----:B------:R-:W-:-:S05]  /*0950*/  IADD3 R15, PT, PT, R15, 0x10, RZ ;  /* 0x000000100f0f7810 */ /* 0x000fca0007ffe0ff */
[----:B------:R-:W-:Y:S05]  /*0960*/  @!P0 BRA `(.L_x_5) ;  /* 0xfffffff800088947 */ /* 0x000fea000383ffff */
.L_x_0:
[----:B------:R-:W0:Y:S01]  /*0970*/  LDCU UR4, c[0x0][0x3a0] ;  /* 0x00007400ff0477ac */ /* 0x000e220008000800 */
[----:B------:R-:W1:Y:S01]  /*0980*/  LDC.64 R2, c[0x0][0x3a8] ;  /* 0x0000ea00ff027b82 */ /* 0x000e620000000a00 */
[----:B--2-4-:R-:W-:-:S05]  /*0990*/  LEA R11, R0, R11, 0x4 ;  /* 0x0000000b000b7211 */ /* 0x014fca00078e20ff */
[----:B0-----:R-:W-:-:S05]  /*09a0*/  IMAD R11, R10, UR4, R11 ;  /* 0x000000040a0b7c24 */ /* 0x001fca000f8e020b */
[----:B------:R-:W-:-:S05]  /*09b0*/  IADD3 R11, PT, PT, R12, R11, RZ ;  /* 0x0000000b0c0b7210 */ /* 0x000fca0007ffe0ff */
[----:B-1----:R-:W-:-:S05]  /*09c0*/  IMAD.WIDE R2, R11, 0x4, R2 ;  /* 0x000000040b027825 */ /* 0x002fca00078e0202 */
[----:B------:R-:W-:Y:S01]  /*09d0*/  STG.E desc[UR8][R2.64], R19 ;  /* 0x0000001302007986 */ /* 0x000fe2000c101908 */
[----:B------:R-:W-:Y:S05]  /*09e0*/  EXIT ;  /* 0x000000000000794d */ /* 0x000fea0003800000 */
.L_x_6:
[----:B------:R-:W-:-:S00]  /*09f0*/  BRA `(.L_x_6) ;  /* 0xfffffffc00fc7947 */ /* 0x000fc0000383ffff */
[----:B------:R-:W-:-:S00]  /*0a00*/  NOP ;  /* 0x0000000000007918 */ /* 0x000fc00000000000 */
[----:B------:R-:W-:-:S00]  /*0a10*/  NOP ;  /* 0x0000000000007918 */ /* 0x000fc00000000000 */
[----:B------:R-:W-:-:S00]  /*0a20*/  NOP ;  /* 0x0000000000007918 */ /* 0x000fc00000000000 */
[----:B------:R-:W-:-:S00]  /*0a30*/  NOP ;  /* 0x0000000000007918 */ /* 0x000fc00000000000 */
[----:B------:R-:W-:-:S00]  /*0a40*/  NOP ;  /* 0x0000000000007918 */ /* 0x000fc00000000000 */
[----:B------:R-:W-:-:S00]  /*0a50*/  NOP ;  /* 0x0000000000007918 */ /* 0x000fc00000000000 */
[----:B------:R-:W-:-:S00]  /*0a60*/  NOP ;  /* 0x0000000000007918 */ /* 0x000fc00000000000 */
[----:B------:R-:W-:-:S00]  /*0a70*/  NOP ;  /* 0x0000000000007918 */ /* 0x000fc00000000000 */
.L_x_43:


//--------------------- .text._Z9updatepidPfS_PiiiS_S_ --------------------------
	.section	.text._Z9updatepidPfS_PiiiS_S_,"ax",@progbits
	.align	128
        .global         _Z9updatepidPfS_PiiiS_S_
        .type           _Z9updatepidPfS_PiiiS_S_,@function
        .size           _Z9updatepidPfS_PiiiS_S_,(.L_x_44 - _Z9updatepidPfS_PiiiS_S_)
        .other          _Z9updatepidPfS_PiiiS_S_,@"STO_CUDA_ENTRY STV_DEFAULT"
_Z9updatepidPfS_PiiiS_S_:
.text._Z9updatepidPfS_PiiiS_S_:
[----:B------:R-:W-:Y:S08]  /*0000*/  LDC R1, c[0x0][0x37c] ;  /* 0x0000df00ff017b82 */ /* 0x000ff00000000800 */
[----:B------:R-:W0:Y:S01]  /*0010*/  LDC R8, c[0x0][0x39c] ;  /* 0x0000e700ff087b82 */ /* 0x000e220000000800 */
[----:B------:R-:W1:Y:S01]  /*0020*/  S2R R9, SR_CTAID.X ;  /* 0x0000000000097919 */ /* 0x000e620000002500 */
[----:B------:R-:W2:Y:S01]  /*0030*/  S2R R0, SR_TID.X ;  /* 0x0000000000007919 */ /* 0x000ea20000002100 */
[----:B0-----:R-:W-:-:S13]  /*0040*/  ISETP.GE.AND P0, PT, R8, 0x1, PT ;  /* 0x000000010800780c */ /* 0x001fda0003f06270 */
[----:B-12---:R-:W-:Y:S05]  /*0050*/  @!P0 EXIT ;  /* 0x000000000000894d */ /* 0x006fea0003800000 */
[----:B------:R-:W0:Y:S01]  /*0060*/  LDC.64 R2, c[0x0][0x3a8] ;  /* 0x0000ea00ff027b82 */ /* 0x000e220000000a00 */
[----:B------:R-:W1:Y:S01]  /*0070*/  LDCU.64 UR4, c[0x0][0x358] ;  /* 0x00006b00ff0477ac */ /* 0x000e620008000a00 */
[----:B------:R-:W-:Y:S01]  /*0080*/  LEA R9, R9, R0, 0x7 ;  /* 0x0000000009097211 */ /* 0x000fe200078e38ff */
[----:B------:R-:W2:Y:S05]  /*0090*/  LDCU UR8, c[0x0][0x398] ;  /* 0x00007300ff0877ac */ /* 0x000eaa0008000800 */
[----:B------:R-:W3:Y:S01]  /*00a0*/  LDC.64 R4, c[0x0][0x380] ;  /* 0x0000e000ff047b82 */ /* 0x000ee20000000a00 */
[----:B------:R-:W4:Y:S07]  /*00b0*/  LDCU.64 UR6, c[0x0][0x3a0] ;  /* 0x00007400ff0677ac */ /* 0x000f2e0008000a00 */
[----:B------:R-:W2:Y:S01]  /*00c0*/  LDC.64 R6, c[0x0][0x388] ;  /* 0x0000e200ff067b82 */ /* 0x000ea20000000a00 */
[----:B0-----:R-:W-:-:S05]  /*00d0*/  IMAD.WIDE R2, R9, 0x4, R2 ;  /* 0x0000000409027825 */ /* 0x001fca00078e0202 */
[----:B-1----:R0:W5:Y:S01]  /*00e0*/  LDG.E R11, desc[UR4][R2.64] ;  /* 0x00000004020b7981 */ /* 0x002162000c1e1900 */
[----:B----4-:R-:W-:-:S07]  /*00f0*/  IADD3 R0, PT, PT, -R8, RZ, RZ ;  /* 0x000000ff08007210 */ /* 0x010fce0007ffe1ff */
.L_x_10:
[C---:B---3--:R-:W-:Y:S01]  /*0100*/  IMAD.WIDE R14, R9.reuse, 0x4, R4 ;  /* 0x00000004090e7825 */ /* 0x048fe200078e0204 */
[----:B------:R-:W-:Y:S02]  /*0110*/  MOV R17, UR7 ;  /* 0x0000000700117c02 */ /* 0x000fe40008000f00 */
[----:B------:R-:W-:Y:S01]  /*0120*/  MOV R16, UR6 ;  /* 0x0000000600107c02 */ /* 0x000fe20008000f00 */
[----:B--2---:R-:W-:Y:S02]  /*0130*/  IMAD.WIDE R12, R9, 0x4, R6 ;  /* 0x00000004090c7825 */ /* 0x004fe400078e0206 */
[----:B------:R-:W2:Y:S04]  /*0140*/  LDG.E R14, desc[UR4][R14.64] ;  /* 0x000000040e0e7981 */ /* 0x000ea8000c1e1900 */
[----:B------:R-:W2:Y:S04]  /*0150*/  LDG.E R13, desc[UR4][R12.64] ;  /* 0x000000040c0d7981 */ /* 0x000ea8000c1e1900 */
[----:B------:R-:W3:Y:S01]  /*0160*/  LDG.E R17, desc[UR4][R16.64] ;  /* 0x0000000410117981 */ /* 0x000ee2000c1e1900 */
[----:B------:R-:W-:Y:S01]  /*0170*/  IADD3 R0, PT, PT, R0, 0x1, RZ ;  /* 0x0000000100007810 */ /* 0x000fe20007ffe0ff */
[----:B------:R-:W-:Y:S03]  /*0180*/  BSSY.RECONVERGENT B0, `(.L_x_7) ;  /* 0x0000057000007945 */ /* 0x000fe60003800200 */
[----:B------:R-:W-:Y:S01]  /*0190*/  ISETP.NE.AND P0, PT, R0, RZ, PT ;  /* 0x000000ff0000720c */ /* 0x000fe20003f05270 */
[----:B--2---:R-:W-:-:S04]  /*01a0*/  FADD R8, R14, R13 ;  /* 0x0000000d0e087221 */ /* 0x004fc80000000000 */
[----:B---3--:R-:W-:-:S05]  /*01b0*/  FADD R8, R8, -R17 ;  /* 0x8000001108087221 */ /* 0x008fca0000000000 */
[----:B-----5:R-:W-:-:S13]  /*01c0*/  FSETP.GTU.AND P1, PT, R8, R11, PT ;  /* 0x0000000b0800720b */ /* 0x020fda0003f2c000 */
[----:B-1----:R-:W-:Y:S05]  /*01d0*/  @P1 BRA `(.L_x_8) ;  /* 0x0000000000a41947 */ /* 0x002fea0003800000 */
[----:B------:R-:W-:Y:S02]  /*01e0*/  HFMA2 R13, -RZ, RZ, 0.96630859375, -0.0022525787353515625 ;  /* 0x3bbb989dff0d7431 */ /* 0x000fe400000001ff */
[----:B------:R-:W-:Y:S01]  /*01f0*/  FADD R8, R8, -R11 ;  /* 0x8000000b08087221 */ /* 0x000fe20000000000 */
[----:B------:R-:W-:Y:S01]  /*0200*/  MOV R15, 0x437c0000 ;  /* 0x437c0000000f7802 */ /* 0x000fe20000000f00 */
[----:B------:R-:W-:Y:S01]  /*0210*/  HFMA2 R17, -RZ, RZ, 1.625, 0 ;  /* 0x3e800000ff117431 */ /* 0x000fe200000001ff */
[----:B------:R-:W-:Y:S01]  /*0220*/  MOV R19, 0x3d39bf78 ;  /* 0x3d39bf7800137802 */ /* 0x000fe20000000f00 */
[----:B------:R-:W-:-:S04]  /*0230*/  FFMA.SAT R10, R8, R13, 0.5 ;  /* 0x3f000000080a7423 */ /* 0x000fc8000000200d */
[----:B------:R-:W-:-:S04]  /*0240*/  FFMA.RM R10, R10, R15, 12582913 ;  /* 0x4b4000010a0a7423 */ /* 0x000fc8000000400f */
[----:B------:R-:W-:-:S04]  /*0250*/  FADD R13, R10, -12583039 ;  /* 0xcb40007f0a0d7421 */ /* 0x000fc80000000000 */
[----:B------:R-:W-:-:S04]  /*0260*/  FFMA R13, R8, 1.4426950216293334961, -R13 ;  /* 0x3fb8aa3b080d7823 */ /* 0x000fc8000000080d */
[----:B------:R-:W-:Y:S01]  /*0270*/  FFMA R13, R8, 1.925963033500011079e-08, R13 ;  /* 0x32a57060080d7823 */ /* 0x000fe2000000000d */
[----:B------:R-:W-:-:S05]  /*0280*/  SHF.L.U32 R8, R10, 0x17, RZ ;  /* 0x000000170a087819 */ /* 0x000fca00000006ff */
[----:B------:R-:W1:Y:S02]  /*0290*/  MUFU.EX2 R13, R13 ;  /* 0x0000000d000d7308 */ /* 0x000e640000000800 */
[----:B-1----:R-:W-:-:S04]  /*02a0*/  FMUL R8, R8, R13 ;  /* 0x0000000d08087220 */ /* 0x002fc80000400000 */
        /* <DEDUP_REMOVED lines=28> */
.L_x_8:
[----:B------:R-:W-:Y:S02]  /*0470*/  HFMA2 R10, -RZ, RZ, 0.96630859375, -0.0022525787353515625 ;  /* 0x3bbb989dff0a7431 */ /* 0x000fe400000001ff */
[----:B------:R-:W-:Y:S01]  /*0480*/  FADD R11, -R8, R11 ;  /* 0x0000000b080b7221 */ /* 0x000fe20000000100 */
[----:B------:R-:W-:Y:S01]  /*0490*/  MOV R13, 0x437c0000 ;  /* 0x437c0000000d7802 */ /* 0x000fe20000000f00 */
[----:B------:R-:W-:Y:S01]  /*04a0*/  HFMA2 R15, -RZ, RZ, 1.625, 0 ;  /* 0x3e800000ff0f7431 */ /* 0x000fe200000001ff */
[----:B------:R-:W-:Y:S01]  /*04b0*/  MOV R16, 0x3d39bf78 ;  /* 0x3d39bf7800107802 */ /* 0x000fe20000000f00 */
[----:B------:R-:W-:-:S04]  /*04c0*/  FFMA.SAT R10, R11, R10, 0.5 ;  /* 0x3f0000000b0a7423 */ /* 0x000fc8000000200a */
[----:B------:R-:W-:-:S04]  /*04d0*/  FFMA.RM R10, R10, R13, 12582913 ;  /* 0x4b4000010a0a7423 */ /* 0x000fc8000000400d */
[C---:B------:R-:W-:Y:S01]  /*04e0*/  FADD R12, R10.reuse, -12583039 ;  /* 0xcb40007f0a0c7421 */ /* 0x040fe20000000000 */
[----:B------:R-:W-:-:S03]  /*04f0*/  SHF.L.U32 R10, R10, 0x17, RZ ;  /* 0x000000170a0a7819 */ /* 0x000fc600000006ff */
[----:B------:R-:W-:-:S04]  /*0500*/  FFMA R12, R11, 1.4426950216293334961, -R12 ;  /* 0x3fb8aa3b0b0c7823 */ /* 0x000fc8000000080c */
[----:B------:R-:W-:-:S04]  /*0510*/  FFMA R12, R11, 1.925963033500011079e-08, R12 ;  /* 0x32a570600b0c7823 */ /* 0x000fc8000000000c */
        /* <DEDUP_REMOVED lines=29> */
.L_x_9:
[----:B------:R-:W-:Y:S05]  /*06f0*/  BSYNC.RECONVERGENT B0 ;  /* 0x0000000000007941 */ /* 0x000fea0003800200 */
.L_x_7:
[----:B------:R1:W-:Y:S01]  /*0700*/  STG.E desc[UR4][R2.64], R11 ;  /* 0x0000000b02007986 */ /* 0x0003e2000c101904 */
[----:B------:R-:W-:Y:S01]  /*0710*/  UIADD3 UR6, UP0, UPT, UR6, 0x4, URZ ;  /* 0x0000000406067890 */ /* 0x000fe2000ff1e0ff */
[----:B------:R-:W-:-:S03]  /*0720*/  IADD3 R9, PT, PT, R9, UR8, RZ ;  /* 0x0000000809097c10 */ /* 0x000fc6000fffe0ff */
[----:B------:R-:W-:Y:S01]  /*0730*/  UIADD3.X UR7, UPT, UPT, URZ, UR7, URZ, UP0, !UPT ;  /* 0x00000007ff077290 */ /* 0x000fe200087fe4ff */
[----:B------:R-:W-:Y:S11]  /*0740*/  @P0 BRA `(.L_x_10) ;  /* 0xfffffff8006c0947 */ /* 0x000ff6000383ffff */
[----:B------:R-:W-:Y:S05]  /*0750*/  EXIT ;  /* 0x000000000000794d */ /* 0x000fea0003800000 */
.L_x_11:
        /* <DEDUP_REMOVED lines=10> */
.L_x_44:


//--------------------- .text._Z10updategmmdPfS_PiiiiS_S_ --------------------------
	.section	.text._Z10updategmmdPfS_PiiiiS_S_,"ax",@progbits
	.align	128
        .global         _Z10updategmmdPfS_PiiiiS_S_
        .type           _Z10updategmmdPfS_PiiiiS_S_,@function
        .size           _Z10updategmmdPfS_PiiiiS_S_,(.L_x_45 - _Z10updategmmdPfS_PiiiiS_S_)
        .other          _Z10updategmmdPfS_PiiiiS_S_,@"STO_CUDA_ENTRY STV_DEFAULT"
_Z10updategmmdPfS_PiiiiS_S_:
.text._Z10updategmmdPfS_PiiiiS_S_:
[----:B------:R-:W-:Y:S08]  /*0000*/  LDC R1, c[0x0][0x37c] ;  /* 0x0000df00ff017b82 */ /* 0x000ff00000000800 */
[----:B------:R-:W0:Y:S01]  /*0010*/  LDC R8, c[0x0][0x3a0] ;  /* 0x0000e800ff087b82 */ /* 0x000e220000000800 */
[----:B------:R-:W1:Y:S01]  /*0020*/  S2R R11, SR_CTAID.X ;  /* 0x00000000000b7919 */ /* 0x000e620000002500 */
[----:B------:R-:W2:Y:S01]  /*0030*/  S2R R0, SR_TID.X ;  /* 0x0000000000007919 */ /* 0x000ea20000002100 */
[----:B0-----:R-:W-:-:S13]  /*0040*/  ISETP.GE.AND P0, PT, R8, 0x1, PT ;  /* 0x000000010800780c */ /* 0x001fda0003f06270 */
[----:B-12---:R-:W-:Y:S05]  /*0050*/  @!P0 EXIT ;  /* 0x000000000000894d */ /* 0x006fea0003800000 */
[----:B------:R-:W0:Y:S01]  /*0060*/  LDC.64 R2, c[0x0][0x3b0] ;  /* 0x0000ec00ff027b82 */ /* 0x000e220000000a00 */
[----:B------:R-:W-:Y:S01]  /*0070*/  LEA R11, R11, R0, 0x7 ;  /* 0x000000000b0b7211 */ /* 0x000fe200078e38ff */
[----:B------:R-:W1:Y:S01]  /*0080*/  LDCU.64 UR4, c[0x0][0x358] ;  /* 0x00006b00ff0477ac */ /* 0x000e620008000a00 */
[----:B------:R-:W-:Y:S02]  /*0090*/  IADD3 R0, PT, PT, -R8, RZ, RZ ;  /* 0x000000ff08007210 */ /* 0x000fe40007ffe1ff */
[----:B------:R-:W-:Y:S01]  /*00a0*/  MOV R10, R11 ;  /* 0x0000000b000a7202 */ /* 0x000fe20000000f00 */
[----:B------:R-:W2:Y:S02]  /*00b0*/  LDCU UR10, c[0x0][0x39c] ;  /* 0x00007380ff0a77ac */ /* 0x000ea40008000800 */
[----:B------:R-:W3:Y:S01]  /*00c0*/  LDC.64 R4, c[0x0][0x380] ;  /* 0x0000e000ff047b82 */ /* 0x000ee20000000a00 */
[----:B------:R-:W4:Y:S01]  /*00d0*/  LDCU UR11, c[0x0][0x398] ;  /* 0x00007300ff0b77ac */ /* 0x000f220008000800 */
[----:B------:R-:W0:Y:S06]  /*00e0*/  LDCU.64 UR8, c[0x0][0x3a8] ;  /* 0x00007500ff0877ac */ /* 0x000e2c0008000a00 */
[----:B------:R-:W0:Y:S01]  /*00f0*/  LDC.64 R6, c[0x0][0x388] ;  /* 0x0000e200ff067b82 */ /* 0x000e220000000a00 */
[----:B------:R-:W0:Y:S02]  /*0100*/  LDCU.64 UR6, c[0x0][0x390] ;  /* 0x00007200ff0677ac */ /* 0x000e240008000a00 */
.L_x_15:
[----:B0-----:R-:W-:Y:S02]  /*0110*/  MOV R21, UR7 ;  /* 0x0000000700157c02 */ /* 0x001fe40008000f00 */
[----:B------:R-:W-:-:S05]  /*0120*/  MOV R20, UR6 ;  /* 0x0000000600147c02 */ /* 0x000fca0008000f00 */
[----:B-1----:R-:W2:Y:S01]  /*0130*/  LDG.E R21, desc[UR4][R20.64] ;  /* 0x0000000414157981 */ /* 0x002ea2000c1e1900 */
[C---:B---3--:R-:W-:Y:S01]  /*0140*/  IMAD.WIDE R16, R11.reuse, 0x4, R4 ;  /* 0x000000040b107825 */ /* 0x048fe200078e0204 */
[----:B------:R-:W-:Y:S02]  /*0150*/  MOV R18, UR8 ;  /* 0x0000000800127c02 */ /* 0x000fe40008000f00 */
[----:B------:R-:W-:Y:S01]  /*0160*/  MOV R19, UR9 ;  /* 0x0000000900137c02 */ /* 0x000fe20008000f00 */
[----:B------:R-:W-:Y:S02]  /*0170*/  IMAD.WIDE R14, R11, 0x4, R6 ;  /* 0x000000040b0e7825 */ /* 0x000fe400078e0206 */
[----:B------:R-:W3:Y:S04]  /*0180*/  LDG.E R16, desc[UR4][R16.64] ;  /* 0x0000000410107981 */ /* 0x000ee8000c1e1900 */
[----:B------:R-:W3:Y:S04]  /*0190*/  LDG.E R15, desc[UR4][R14.64] ;  /* 0x000000040e0f7981 */ /* 0x000ee8000c1e1900 */
[----:B------:R-:W5:Y:S01]  /*01a0*/  LDG.E R18, desc[UR4][R18.64] ;  /* 0x0000000412127981 */ /* 0x000f62000c1e1900 */
[----:B--2---:R-:W-:-:S04]  /*01b0*/  IMAD R9, R10, UR10, R21 ;  /* 0x0000000a0a097c24 */ /* 0x004fc8000f8e0215 */
[----:B------:R-:W-:-:S05]  /*01c0*/  IMAD.WIDE R8, R9, 0x4, R2 ;  /* 0x0000000409087825 */ /* 0x000fca00078e0202 */
[----:B------:R-:W2:Y:S01]  /*01d0*/  LDG.E R12, desc[UR4][R8.64] ;  /* 0x00000004080c7981 */ /* 0x000ea2000c1e1900 */
[----:B---3--:R-:W-:-:S04]  /*01e0*/  FADD R13, R16, R15 ;  /* 0x0000000f100d7221 */ /* 0x008fc80000000000 */
[----:B-----5:R-:W-:Y:S01]  /*01f0*/  FADD R13, R13, -R18 ;  /* 0x800000120d0d7221 */ /* 0x020fe20000000000 */
[----:B------:R-:W-:Y:S04]  /*0200*/  BSSY.RECONVERGENT B0, `(.L_x_12) ;  /* 0x0000054000007945 */ /* 0x000fe80003800200 */
[----:B--2---:R-:W-:-:S13]  /*0210*/  FSETP.GTU.AND P0, PT, R13, R12, PT ;  /* 0x0000000c0d00720b */ /* 0x004fda0003f0c000 */
[----:B------:R-:W-:Y:S05]  /*0220*/  @P0 BRA `(.L_x_13) ;  /* 0x0000000000a40947 */ /* 0x000fea0003800000 */
        /* <DEDUP_REMOVED lines=41> */
.L_x_13:
[----:B------:R-:W-:Y:S02]  /*04c0*/  HFMA2 R15, -RZ, RZ, 0.96630859375, -0.0022525787353515625 ;  /* 0x3bbb989dff0f7431 */ /* 0x000fe400000001ff */
[----:B------:R-:W-:Y:S01]  /*04d0*/  FADD R12, -R13, R12 ;  /* 0x0000000c0d0c7221 */ /* 0x000fe20000000100 */
        /* <DEDUP_REMOVED lines=38> */
.L_x_14:
[----:B----4-:R-:W-:Y:S05]  /*0740*/  BSYNC.RECONVERGENT B0 ;  /* 0x0000000000007941 */ /* 0x010fea0003800200 */
.L_x_12:
[----:B------:R0:W-:Y:S01]  /*0750*/  STG.E desc[UR4][R8.64], R13 ;  /* 0x0000000d08007986 */ /* 0x0001e2000c101904 */
[----:B------:R-:W-:Y:S01]  /*0760*/  IADD3 R0, PT, PT, R0, 0x1, RZ ;  /* 0x0000000100007810 */ /* 0x000fe20007ffe0ff */
[----:B------:R-:W-:Y:S01]  /*0770*/  UIADD3 UR6, UP0, UPT, UR6, 0x4, URZ ;  /* 0x0000000406067890 */ /* 0x000fe2000ff1e0ff */
[----:B------:R-:W-:Y:S01]  /*0780*/  IADD3 R11, PT, PT, R11, UR11, RZ ;  /* 0x0000000b0b0b7c10 */ /* 0x000fe2000fffe0ff */
[----:B------:R-:W-:Y:S01]  /*0790*/  UIADD3 UR8, UP1, UPT, UR8, 0x4, URZ ;  /* 0x0000000408087890 */ /* 0x000fe2000ff3e0ff */
[----:B------:R-:W-:Y:S01]  /*07a0*/  ISETP.NE.AND P0, PT, R0, RZ, PT ;  /* 0x000000ff0000720c */ /* 0x000fe20003f05270 */
[----:B------:R-:W-:Y:S02]  /*07b0*/  UIADD3.X UR7, UPT, UPT, URZ, UR7, URZ, UP0, !UPT ;  /* 0x00000007ff077290 */ /* 0x000fe400087fe4ff */
[----:B------:R-:W-:-:S10]  /*07c0*/  UIADD3.X UR9, UPT, UPT, URZ, UR9, URZ, UP1, !UPT ;  /* 0x00000009ff097290 */ /* 0x000fd40008ffe4ff */
[----:B0-----:R-:W-:Y:S05]  /*07d0*/  @P0 BRA `(.L_x_15) ;  /* 0xfffffff8004c0947 */ /* 0x001fea000383ffff */
[----:B------:R-:W-:Y:S05]  /*07e0*/  EXIT ;  /* 0x000000000000794d */ /* 0x000fea0003800000 */
.L_x_16:
        /* <DEDUP_REMOVED lines=9> */
.L_x_45:


//--------------------- .text._Z9updatexidPfS_S_PiS_iiiS_S_ --------------------------
	.section	.text._Z9updatexidPfS_S_PiS_iiiS_S_,"ax",@progbits
	.align	128
        .global         _Z9updatexidPfS_S_PiS_iiiS_S_
        .type           _Z9updatexidPfS_S_PiS_iiiS_S_,@function
        .size           _Z9updatexidPfS_S_PiS_iiiS_S_,(.L_x_46 - _Z9updatexidPfS_S_PiS_iiiS_S_)
        .other          _Z9updatexidPfS_S_PiS_iiiS_S_,@"STO_CUDA_ENTRY STV_DEFAULT"
_Z9updatexidPfS_S_PiS_iiiS_S_:
.text._Z9updatexidPfS_S_PiS_iiiS_S_:
[----:B------:R-:W-:Y:S08]  /*0000*/  LDC R1, c[0x0][0x37c] ;  /* 0x0000df00ff017b82 */ /* 0x000ff00000000800 */
[----:B------:R-:W0:Y:S01]  /*0010*/  LDC R12, c[0x0][0x3b0] ;  /* 0x0000ec00ff0c7b82 */ /* 0x000e220000000800 */
[----:B------:R-:W1:Y:S01]  /*0020*/  S2R R13, SR_CTAID.X ;  /* 0x00000000000d7919 */ /* 0x000e620000002500 */
[----:B------:R-:W2:Y:S01]  /*0030*/  S2R R0, SR_TID.X ;  /* 0x0000000000007919 */ /* 0x000ea20000002100 */
[----:B------:R-:W3:Y:S01]  /*0040*/  S2R R2, SR_CTAID.Y ;  /* 0x0000000000027919 */ /* 0x000ee20000002600 */
[----:B------:R-:W4:Y:S01]  /*0050*/  S2R R3, SR_TID.Y ;  /* 0x0000000000037919 */ /* 0x000f220000002200 */
[----:B0-----:R-:W-:-:S13]  /*0060*/  ISETP.GE.AND P0, PT, R12, 0x1, PT ;  /* 0x000000010c00780c */ /* 0x001fda0003f06270 */
[----:B-1234-:R-:W-:Y:S05]  /*0070*/  @!P0 EXIT ;  /* 0x000000000000894d */ /* 0x01efea0003800000 */
[----:B------:R-:W0:Y:S01]  /*0080*/  LDC.64 R10, c[0x0][0x3c0] ;  /* 0x0000f000ff0a7b82 */ /* 0x000e220000000a00 */
[----:B------:R-:W1:Y:S01]  /*0090*/  LDCU UR6, c[0x0][0x3a8] ;  /* 0x00007500ff0677ac */ /* 0x000e620008000800 */
[----:B------:R-:W-:Y:S02]  /*00a0*/  LEA R13, R13, R0, 0x4 ;  /* 0x000000000d0d7211 */ /* 0x000fe400078e20ff */
[----:B------:R-:W-:Y:S01]  /*00b0*/  LEA R0, R2, R3, 0x4 ;  /* 0x0000000302007211 */ /* 0x000fe200078e20ff */
[----:B------:R-:W2:Y:S03]  /*00c0*/  LDCU.64 UR4, c[0x0][0x358] ;  /* 0x00006b00ff0477ac */ /* 0x000ea60008000a00 */
[----:B------:R-:W3:Y:S01]  /*00d0*/  LDC.64 R2, c[0x0][0x390] ;  /* 0x0000e400ff027b82 */ /* 0x000ee20000000a00 */
[----:B------:R-:W4:Y:S01]  /*00e0*/  LDCU UR11, c[0x0][0x3a8] ;  /* 0x00007500ff0b77ac */ /* 0x000f220008000800 */
[----:B------:R-:W0:Y:S06]  /*00f0*/  LDCU UR10, c[0x0][0x3ac] ;  /* 0x00007580ff0a77ac */ /* 0x000e2c0008000800 */
[----:B------:R-:W4:Y:S01]  /*0100*/  LDC.64 R8, c[0x0][0x3a0] ;  /* 0x0000e800ff087b82 */ /* 0x000f220000000a00 */
[----:B------:R-:W0:Y:S01]  /*0110*/  LDCU.64 UR8, c[0x0][0x398] ;  /* 0x00007300ff0877ac */ /* 0x000e220008000a00 */
[----:B-1----:R-:W-:-:S06]  /*0120*/  IMAD R17, R0, UR6, R13 ;  /* 0x0000000600117c24 */ /* 0x002fcc000f8e020d */
[----:B------:R-:W1:Y:S01]  /*0130*/  LDC.64 R6, c[0x0][0x380] ;  /* 0x0000e000ff067b82 */ /* 0x000e620000000a00 */
[----:B0-----:R-:W-:-:S07]  /*0140*/  IMAD.WIDE R10, R17, 0x4, R10 ;  /* 0x00000004110a7825 */ /* 0x001fce00078e020a */
[----:B------:R-:W0:Y:S01]  /*0150*/  LDC.64 R4, c[0x0][0x388] ;  /* 0x0000e200ff047b82 */ /* 0x000e220000000a00 */
[----:B--2---:R2:W5:Y:S01]  /*0160*/  LDG.E R15, desc[UR4][R10.64] ;  /* 0x000000040a0f7981 */ /* 0x004562000c1e1900 */
[----:B---3--:R-:W-:Y:S01]  /*0170*/  IMAD.WIDE R2, R17, 0x4, R2 ;  /* 0x0000000411027825 */ /* 0x008fe200078e0202 */
[----:B------:R-:W-:Y:S01]  /*0180*/  IADD3 R12, PT, PT, -R12, RZ, RZ ;  /* 0x000000ff0c0c7210 */ /* 0x000fe20007ffe1ff */
[----:B------:R-:W3:Y:S01]  /*0190*/  LDCU.64 UR6, c[0x0][0x3b8] ;  /* 0x00007700ff0677ac */ /* 0x000ee20008000a00 */
[----:B------:R-:W-:-:S07]  /*01a0*/  MOV R14, R13 ;  /* 0x0000000d000e7202 */ /* 0x000fce0000000f00 */
.L_x_20:
[----:B------:R-:W-:Y:S02]  /*01b0*/  MOV R25, UR9 ;  /* 0x0000000900197c02 */ /* 0x000fe40008000f00 */
[----:B------:R-:W-:Y:S01]  /*01c0*/  MOV R24, UR8 ;  /* 0x0000000800187c02 */ /* 0x000fe20008000f00 */
[----:B-1----:R-:W-:Y:S01]  /*01d0*/  IMAD.WIDE R22, R0, 0x4, R6 ;  /* 0x0000000400167825 */ /* 0x002fe200078e0206 */
[----:B------:R-:W2:Y:S04]  /*01e0*/  LDG.E R27, desc[UR4][R2.64] ;  /* 0x00000004021b7981 */ /* 0x000ea8000c1e1900 */
[----:B------:R-:W4:Y:S01]  /*01f0*/  LDG.E R25, desc[UR4][R24.64] ;  /* 0x0000000418197981 */ /* 0x000f22000c1e1900 */
[----:B0-----:R-:W-:-:S03]  /*0200*/  IMAD.WIDE R16, R13, 0x4, R4 ;  /* 0x000000040d107825 */ /* 0x001fc600078e0204 */
[----:B------:R-:W2:Y:S01]  /*0210*/  LDG.E R22, desc[UR4][R22.64] ;  /* 0x0000000416167981 */ /* 0x000ea2000c1e1900 */
[----:B---3--:R-:W-:-:S03]  /*0220*/  MOV R21, UR7 ;  /* 0x0000000700157c02 */ /* 0x008fc60008000f00 */
[----:B------:R-:W3:Y:S01]  /*0230*/  LDG.E R16, desc[UR4][R16.64] ;  /* 0x0000000410107981 */ /* 0x000ee2000c1e1900 */
[----:B------:R-:W-:-:S05]  /*0240*/  MOV R20, UR6 ;  /* 0x0000000600147c02 */ /* 0x000fca0008000f00 */
[----:B------:R-:W3:Y:S01]  /*0250*/  LDG.E R21, desc[UR4][R20.64] ;  /* 0x0000000414157981 */ /* 0x000ee2000c1e1900 */
[----:B----4-:R-:W-:-:S04]  /*0260*/  IMAD R19, R14, UR10, R25 ;  /* 0x0000000a0e137c24 */ /* 0x010fc8000f8e0219 */
[----:B------:R-:W-:-:S06]  /*0270*/  IMAD.WIDE R18, R19, 0x4, R8 ;  /* 0x0000000413127825 */ /* 0x000fcc00078e0208 */
[----:B------:R-:W4:Y:S01]  /*0280*/  LDG.E R18, desc[UR4][R18.64] ;  /* 0x0000000412127981 */ /* 0x000f22000c1e1900 */
[----:B--2---:R-:W-:-:S04]  /*0290*/  FADD R27, R22, R27 ;  /* 0x0000001b161b7221 */ /* 0x004fc80000000000 */
[----:B---3--:R-:W-:Y:S01]  /*02a0*/  FADD R27, R27, R16 ;  /* 0x000000101b1b7221 */ /* 0x008fe20000000000 */
[----:B------:R-:W-:Y:S03]  /*02b0*/  BSSY.RECONVERGENT B0, `(.L_x_17) ;  /* 0x0000056000007945 */ /* 0x000fe60003800200 */
[----:B----4-:R-:W-:-:S04]  /*02c0*/  FADD R22, R27, R18 ;  /* 0x000000121b167221 */ /* 0x010fc80000000000 */
[----:B------:R-:W-:-:S05]  /*02d0*/  FADD R22, R22, -R21 ;  /* 0x8000001516167221 */ /* 0x000fca0000000000 */
[----:B-----5:R-:W-:-:S13]  /*02e0*/  FSETP.GTU.AND P0, PT, R22, R15, PT ;  /* 0x0000000f1600720b */ /* 0x020fda0003f0c000 */
        /* <DEDUP_REMOVED lines=42> */
.L_x_18:
        /* <DEDUP_REMOVED lines=40> */
.L_x_19:
[----:B------:R-:W-:Y:S05]  /*0810*/  BSYNC.RECONVERGENT B0 ;  /* 0x0000000000007941 */ /* 0x000fea0003800200 */
.L_x_17:
[----:B------:R0:W-:Y:S01]  /*0820*/  STG.E desc[UR4][R10.64], R15 ;  /* 0x0000000f0a007986 */ /* 0x0001e2000c101904 */
[----:B------:R-:W-:Y:S01]  /*0830*/  IADD3 R12, PT, PT, R12, 0x1, RZ ;  /* 0x000000010c0c7810 */ /* 0x000fe20007ffe0ff */
[----:B------:R-:W-:Y:S01]  /*0840*/  UIADD3 UR6, UP0, UPT, UR6, 0x4, URZ ;  /* 0x0000000406067890 */ /* 0x000fe2000ff1e0ff */
[----:B------:R-:W-:Y:S01]  /*0850*/  IADD3 R13, PT, PT, R13, UR11, RZ ;  /* 0x0000000b0d0d7c10 */ /* 0x000fe2000fffe0ff */
[----:B------:R-:W-:Y:S01]  /*0860*/  UIADD3 UR8, UP1, UPT, UR8, 0x4, URZ ;  /* 0x0000000408087890 */ /* 0x000fe2000ff3e0ff */
[----:B------:R-:W-:Y:S01]  /*0870*/  ISETP.NE.AND P0, PT, R12, RZ, PT ;  /* 0x000000ff0c00720c */ /* 0x000fe20003f05270 */
[----:B------:R-:W-:Y:S01]  /*0880*/  UIADD3.X UR7, UPT, UPT, URZ, UR7, URZ, UP0, !UPT ;  /* 0x00000007ff077290 */ /* 0x000fe200087fe4ff */
[----:B------:R-:W-:Y:S01]  /*0890*/  IADD3 R0, PT, PT, R0, UR11, RZ ;  /* 0x0000000b00007c10 */ /* 0x000fe2000fffe0ff */
[----:B------:R-:W-:-:S10]  /*08a0*/  UIADD3.X UR9, UPT, UPT, URZ, UR9, URZ, UP1, !UPT ;  /* 0x00000009ff097290 */ /* 0x000fd40008ffe4ff */
[----:B0-----:R-:W-:Y:S05]  /*08b0*/  @P0 BRA `(.L_x_20) ;  /* 0xfffffff8003c0947 */ /* 0x001fea000383ffff */
[----:B------:R-:W-:Y:S05]  /*08c0*/  EXIT ;  /* 0x000000000000794d */ /* 0x000fea0003800000 */
.L_x_21:
        /* <DEDUP_REMOVED lines=11> */
.L_x_46:


//--------------------- .text._Z8initbckdPfi      --------------------------
	.section	.text._Z8initbckdPfi,"ax",@progbits
	.align	128
        .global         _Z8initbckdPfi
        .type           _Z8initbckdPfi,@function
        .size           _Z8initbckdPfi,(.L_x_47 - _Z8initbckdPfi)
        .other          _Z8initbckdPfi,@"STO_CUDA_ENTRY STV_DEFAULT"
_Z8initbckdPfi:
.text._Z8initbckdPfi:
[----:B------:R-:W-:Y:S01]  /*0000*/  LDC R1, c[0x0][0x37c] ;  /* 0x0000df00ff017b82 */ /* 0x000fe20000000800 */
[----:B------:R-:W0:Y:S01]  /*0010*/  S2R R2, SR_CTAID.X ;  /* 0x0000000000027919 */ /* 0x000e220000002500 */
[----:B------:R-:W1:Y:S01]  /*0020*/  LDCU UR7, c[0x0][0x388] ;  /* 0x00007100ff0777ac */ /* 0x000e620008000800 */
[----:B------:R-:W0:Y:S01]  /*0030*/  S2R R3, SR_TID.X ;  /* 0x0000000000037919 */ /* 0x000e220000002100 */
[----:B------:R-:W2:Y:S01]  /*0040*/  LDCU.64 UR8, c[0x0][0x380] ;  /* 0x00007000ff0877ac */ /* 0x000ea20008000a00 */
[----:B------:R-:W3:Y:S01]  /*0050*/  S2R R5, SR_CTAID.Y ;  /* 0x0000000000057919 */ /* 0x000ee20000002600 */
[----:B------:R-:W4:Y:S01]  /*0060*/  LDCU.64 UR4, c[0x0][0x358] ;  /* 0x00006b00ff0477ac */ /* 0x000f220008000a00 */
[----:B------:R-:W3:Y:S01]  /*0070*/  S2R R0, SR_TID.Y ;  /* 0x0000000000007919 */ /* 0x000ee20000002200 */
[----:B-1----:R-:W-:Y:S01]  /*0080*/  USHF.R.S32.HI UR6, URZ, 0x1f, UR7 ;  /* 0x0000001fff067899 */ /* 0x002fe20008011407 */
[----:B0-----:R-:W-:Y:S02]  /*0090*/  IMAD R2, R2, 0x10, R3 ;  /* 0x0000001002027824 */ /* 0x001fe400078e0203 */
[----:B------:R-:W-:-:S02]  /*00a0*/  HFMA2 R3, -RZ, RZ, 0, 0 ;  /* 0x00000000ff037431 */ /* 0x000fc400000001ff */
[----:B---3--:R-:W-:-:S04]  /*00b0*/  IMAD R5, R5, 0x10, R0 ;  /* 0x0000001005057824 */ /* 0x008fc800078e0200 */
[----:B------:R-:W-:-:S04]  /*00c0*/  IMAD.WIDE.U32 R2, R5, UR7, R2 ;  /* 0x0000000705027c25 */ /* 0x000fc8000f8e0002 */
[----:B------:R-:W-:Y:S01]  /*00d0*/  IMAD R5, R5, UR6, RZ ;  /* 0x0000000605057c24 */ /* 0x000fe2000f8e02ff */
[----:B--2---:R-:W-:-:S04]  /*00e0*/  LEA R4, P0, R2, UR8, 0x2 ;  /* 0x0000000802047c11 */ /* 0x004fc8000f8010ff */
[----:B------:R-:W-:-:S04]  /*00f0*/  IADD3 R3, PT, PT, R3, R5, RZ ;  /* 0x0000000503037210 */ /* 0x000fc80007ffe0ff */
[----:B------:R-:W-:-:S05]  /*0100*/  LEA.HI.X R5, R2, UR9, R3, 0x2, P0 ;  /* 0x0000000902057c11 */ /* 0x000fca00080f1403 */
[----:B----4-:R-:W-:Y:S01]  /*0110*/  STG.E desc[UR4][R4.64], RZ ;  /* 0x000000ff04007986 */ /* 0x010fe2000c101904 */
[----:B------:R-:W-:Y:S05]  /*0120*/  EXIT ;  /* 0x000000000000794d */ /* 0x000fea0003800000 */
.L_x_22:
        /* <DEDUP_REMOVED lines=13> */
.L_x_47:


//--------------------- .text._Z8stepfwddPfS_PiS_iiS_ --------------------------
	.section	.text._Z8stepfwddPfS_PiS_iiS_,"ax",@progbits
	.align	128
        .global         _Z8stepfwddPfS_PiS_iiS_
        .type           _Z8stepfwddPfS_PiS_iiS_,@function
        .size           _Z8stepfwddPfS_PiS_iiS_,(.L_x_48 - _Z8stepfwddPfS_PiS_iiS_)
        .other          _Z8stepfwddPfS_PiS_iiS_,@"STO_CUDA_ENTRY STV_DEFAULT"
_Z8stepfwddPfS_PiS_iiS_:
.text._Z8stepfwddPfS_PiS_iiS_:
[----:B------:R-:W-:Y:S01]  /*0000*/  LDC R1, c[0x0][0x37c] ;  /* 0x0000df00ff017b82 */ /* 0x000fe20000000800 */
[----:B------:R-:W0:Y:S01]  /*0010*/  S2R R4, SR_CTAID.Y ;  /* 0x0000000000047919 */ /* 0x000e220000002600 */
[----:B------:R-:W1:Y:S06]  /*0020*/  LDCU UR7, c[0x0][0x3a0] ;  /* 0x00007400ff0777ac */ /* 0x000e6c0008000800 */
[----:B------:R-:W2:Y:S01]  /*0030*/  S2UR UR5, SR_CTAID.X ;  /* 0x00000000000579c3 */ /* 0x000ea20000002500 */
[----:B------:R-:W-:Y:S01]  /*0040*/  MOV R14, 0xff800000 ;  /* 0xff800000000e7802 */ /* 0x000fe20000000f00 */
[----:B------:R-:W3:Y:S01]  /*0050*/  S2R R0, SR_TID.X ;  /* 0x0000000000007919 */ /* 0x000ee20000002100 */
[----:B------:R-:W4:Y:S01]  /*0060*/  LDCU.64 UR10, c[0x0][0x358] ;  /* 0x00006b00ff0a77ac */ /* 0x000f220008000a00 */
[----:B------:R-:W3:Y:S01]  /*0070*/  S2R R9, SR_TID.Y ;  /* 0x0000000000097919 */ /* 0x000ee20000002200 */
[----:B-1----:R-:W-:-:S02]  /*0080*/  UISETP.GE.AND UP0, UPT, UR7, 0x1, UPT ;  /* 0x000000010700788c */ /* 0x002fc4000bf06270 */
[----:B------:R-:W-:Y:S02]  /*0090*/  USHF.L.U32 UR9, UR7, 0x4, URZ ;  /* 0x0000000407097899 */ /* 0x000fe400080006ff */
[----:B--2---:R-:W-:-:S04]  /*00a0*/  USHF.L.U32 UR5, UR5, 0x4, URZ ;  /* 0x0000000405057899 */ /* 0x004fc800080006ff */
[----:B0-----:R-:W-:Y:S01]  /*00b0*/  IMAD R8, R4, UR9, RZ ;  /* 0x0000000904087c24 */ /* 0x001fe2000f8e02ff */
[----:B----4-:R-:W-:Y:S07]  /*00c0*/  BRA.U !UP0, `(.L_x_23) ;  /* 0x0000000908407547 */ /* 0x010fee000b800000 */
[----:B------:R-:W0:Y:S01]  /*00d0*/  S2UR UR6, SR_CgaCtaId ;  /* 0x00000000000679c3 */ /* 0x000e220000008800 */
[----:B------:R-:W-:Y:S01]  /*00e0*/  UMOV UR4, 0x400 ;  /* 0x0000040000047882 */ /* 0x000fe20000000000 */
[----:B---3--:R-:W-:Y:S01]  /*00f0*/  LEA R5, R4, R9, 0x4 ;  /* 0x0000000904057211 */ /* 0x008fe200078e20ff */
[----:B------:R-:W-:Y:S01]  /*0100*/  IMAD R10, R9, UR7, R0 ;  /* 0x00000007090a7c24 */ /* 0x000fe2000f8e0200 */
[----:B------:R-:W-:Y:S02]  /*0110*/  IADD3 R11, PT, PT, R0, UR5, RZ ;  /* 0x00000005000b7c10 */ /* 0x000fe4000fffe0ff */
[----:B------:R-:W-:Y:S02]  /*0120*/  IADD3 R12, PT, PT, R8, UR7, RZ ;  /* 0x00000007080c7c10 */ /* 0x000fe4000fffe0ff */
[----:B------:R-:W1:Y:S01]  /*0130*/  LDC.64 R2, c[0x0][0x390] ;  /* 0x0000e400ff027b82 */ /* 0x000e620000000a00 */
[----:B------:R-:W-:Y:S02]  /*0140*/  MOV R14, 0xff800000 ;  /* 0xff800000000e7802 */ /* 0x000fe40000000f00 */
[----:B------:R-:W-:Y:S01]  /*0150*/  MOV R13, R8 ;  /* 0x00000008000d7202 */ /* 0x000fe20000000f00 */
[----:B0-----:R-:W-:-:S03]  /*0160*/  ULEA UR4, UR6, UR4, 0x18 ;  /* 0x0000000406047291 */ /* 0x001fc6000f8ec0ff */
[----:B------:R-:W-:-:S03]  /*0170*/  UMOV UR6, UR5 ;  /* 0x0000000500067c82 */ /* 0x000fc60008000000 */
[----:B------:R-:W-:Y:S01]  /*0180*/  LEA R15, R9, UR4, 0x6 ;  /* 0x00000004090f7c11 */ /* 0x000fe2000f8e30ff */
[----:B-1----:R-:W-:-:S07]  /*0190*/  IMAD.WIDE.U32 R2, R5, 0x4, R2 ;  /* 0x0000000405027825 */ /* 0x002fce00078e0002 */
.L_x_28:
[----:B------:R-:W2:Y:S01]  /*01a0*/  LDG.E R18, desc[UR10][R2.64] ;  /* 0x0000000a02127981 */ /* 0x000ea2000c1e1900 */
[----:B------:R-:W0:Y:S01]  /*01b0*/  LDC.64 R6, c[0x0][0x380] ;  /* 0x0000e000ff067b82 */ /* 0x000e220000000a00 */
[----:B------:R-:W2:Y:S01]  /*01c0*/  LDCU UR4, c[0x0][0x3a4] ;  /* 0x00007480ff0477ac */ /* 0x000ea20008000800 */
[C---:B------:R-:W-:Y:S02]  /*01d0*/  IADD3 R19, PT, PT, R10.reuse, R13, RZ ;  /* 0x0000000d0a137210 */ /* 0x040fe40007ffe0ff */
[----:B------:R-:W-:-:S04]  /*01e0*/  IADD3 R21, PT, PT, R10, UR6, RZ ;  /* 0x000000060a157c10 */ /* 0x000fc8000fffe0ff */
[----:B------:R-:W1:Y:S08]  /*01f0*/  LDC.64 R16, c[0x0][0x388] ;  /* 0x0000e200ff107b82 */ /* 0x000e700000000a00 */
[----:B------:R-:W3:Y:S01]  /*0200*/  LDC.64 R4, c[0x0][0x398] ;  /* 0x0000e600ff047b82 */ /* 0x000ee20000000a00 */
[----:B0-----:R-:W-:-:S06]  /*0210*/  IMAD.WIDE R6, R19, 0x4, R6 ;  /* 0x0000000413067825 */ /* 0x001fcc00078e0206 */
[----:B------:R0:W4:Y:S01]  /*0220*/  LDG.E R6, desc[UR10][R6.64] ;  /* 0x0000000a06067981 */ /* 0x000122000c1e1900 */
[----:B-1----:R-:W-:-:S06]  /*0230*/  IMAD.WIDE R16, R21, 0x4, R16 ;  /* 0x0000000415107825 */ /* 0x002fcc00078e0210 */
[----:B------:R1:W5:Y:S01]  /*0240*/  LDG.E R16, desc[UR10][R16.64] ;  /* 0x0000000a10107981 */ /* 0x000362000c1e1900 */
[----:B--2---:R-:W-:-:S04]  /*0250*/  IMAD R23, R11, UR4, R18 ;  /* 0x000000040b177c24 */ /* 0x004fc8000f8e0212 */
[----:B---3--:R-:W-:-:S05]  /*0260*/  IMAD.WIDE R4, R23, 0x4, R4 ;  /* 0x0000000417047825 */ /* 0x008fca00078e0204 */
[----:B------:R2:W3:Y:S01]  /*0270*/  LDG.E R19, desc[UR10][R4.64] ;  /* 0x0000000a04137981 */ /* 0x0004e2000c1e1900 */
[----:B------:R-:W1:Y:S01]  /*0280*/  S2UR UR8, SR_CgaCtaId ;  /* 0x00000000000879c3 */ /* 0x000e620000008800 */
[----:B------:R-:W-:Y:S02]  /*0290*/  UMOV UR7, 0x400 ;  /* 0x0000040000077882 */ /* 0x000fe40000000000 */
[----:B------:R-:W-:Y:S02]  /*02a0*/  UIADD3 UR4, UPT, UPT, UR7, 0x400, URZ ;  /* 0x0000040007047890 */ /* 0x000fe4000fffe0ff */
[----:B------:R-:W-:Y:S01]  /*02b0*/  UIADD3 UR7, UPT, UPT, UR7, 0x800, URZ ;  /* 0x0000080007077890 */ /* 0x000fe2000fffe0ff */
[----:B0-----:R-:W-:Y:S01]  /*02c0*/  LEA R7, R0, R15, 0x2 ;  /* 0x0000000f00077211 */ /* 0x001fe200078e10ff */
[----:B-1----:R-:W-:Y:S02]  /*02d0*/  ULEA UR4, UR8, UR4, 0x18 ;  /* 0x0000000408047291 */ /* 0x002fe4000f8ec0ff */
[----:B------:R-:W-:-:S04]  /*02e0*/  ULEA UR7, UR8, UR7, 0x18 ;  /* 0x0000000708077291 */ /* 0x000fc8000f8ec0ff */
[C---:B------:R-:W-:Y:S02]  /*02f0*/  LEA R18, R0.reuse, UR4, 0x2 ;  /* 0x0000000400127c11 */ /* 0x040fe4000f8e10ff */
[C---:B------:R-:W-:Y:S02]  /*0300*/  LEA R21, R9.reuse, UR7, 0x6 ;  /* 0x0000000709157c11 */ /* 0x040fe4000f8e30ff */
[----:B------:R-:W-:Y:S02]  /*0310*/  LEA R17, R9, R18, 0x6 ;  /* 0x0000001209117211 */ /* 0x000fe400078e30ff */
[----:B------:R-:W-:Y:S01]  /*0320*/  LEA R20, R0, R21, 0x2 ;  /* 0x0000001500147211 */ /* 0x000fe200078e10ff */
[----:B----4-:R0:W-:Y:S04]  /*0330*/  STS [R7], R6 ;  /* 0x0000000607007388 */ /* 0x0101e80000000800 */
[----:B-----5:R0:W-:Y:S01]  /*0340*/  STS [R17], R16 ;  /* 0x0000001011007388 */ /* 0x0201e20000000800 */
[----:B------:R-:W-:-:S02]  /*0350*/  IADD3 R13, PT, PT, R13, 0x10, RZ ;  /* 0x000000100d0d7810 */ /* 0x000fc40007ffe0ff */
[----:B--2---:R-:W-:Y:S02]  /*0360*/  MOV R4, R15 ;  /* 0x0000000f00047202 */ /* 0x004fe40000000f00 */
[----:B------:R-:W-:Y:S01]  /*0370*/  ISETP.GE.AND P0, PT, R13, R12, PT ;  /* 0x0000000c0d00720c */ /* 0x000fe20003f06270 */
[----:B------:R-:W-:Y:S01]  /*0380*/  UMOV UR4, URZ ;  /* 0x000000ff00047c82 */ /* 0x000fe20008000000 */
[----:B---3--:R0:W-:Y:S01]  /*0390*/  STS [R20], R19 ;  /* 0x0000001314007388 */ /* 0x0081e20000000800 */
[----:B------:R-:W-:Y:S06]  /*03a0*/  BAR.SYNC.DEFER_BLOCKING 0x0 ;  /* 0x0000000000007b1d */ /* 0x000fec0000010000 */
[----:B------:R0:W1:Y:S04]  /*03b0*/  LDS R5, [R20] ;  /* 0x0000000014057984 */ /* 0x0000680000000800 */
.L_x_27:
[----:B0-----:R-:W-:Y:S01]  /*03c0*/  LDS R6, [R4] ;  /* 0x0000000004067984 */ /* 0x001fe20000000800 */
[----:B------:R-:W-:Y:S01]  /*03d0*/  UIADD3 UR4, UPT, UPT, UR4, 0x1, URZ ;  /* 0x0000000104047890 */ /* 0x000fe2000fffe0ff */
[----:B------:R-:W-:Y:S02]  /*03e0*/  BSSY.RECONVERGENT B0, `(.L_x_24) ;  /* 0x0000058000007945 */ /* 0x000fe40003800200 */
[----:B------:R-:W0:Y:S01]  /*03f0*/  LDS R7, [R18] ;  /* 0x0000000012077984 */ /* 0x000e220000000800 */
[----:B------:R-:W-:Y:S01]  /*0400*/  UISETP.NE.AND UP0, UPT, UR4, 0x10, UPT ;  /* 0x000000100400788c */ /* 0x000fe2000bf05270 */
[----:B0-----:R-:W-:-:S04]  /*0410*/  FADD R6, R6, R7 ;  /* 0x0000000706067221 */ /* 0x001fc80000000000 */
[----:B-1----:R-:W-:-:S05]  /*0420*/  FADD R7, R5, R6 ;  /* 0x0000000605077221 */ /* 0x002fca0000000000 */
[----:B------:R-:W-:-:S13]  /*0430*/  FSETP.GTU.AND P1, PT, R7, R14, PT ;  /* 0x0000000e0700720b */ /* 0x000fda0003f2c000 */
        /* <DEDUP_REMOVED lines=42> */
.L_x_25:
        /* <DEDUP_REMOVED lines=40> */
.L_x_26:
[----:B------:R-:W-:Y:S05]  /*0960*/  BSYNC.RECONVERGENT B0 ;  /* 0x0000000000007941 */ /* 0x000fea0003800200 */
.L_x_24:
[----:B------:R-:W-:Y:S02]  /*0970*/  IADD3 R18, PT, PT, R18, 0x40, RZ ;  /* 0x0000004012127810 */ /* 0x000fe40007ffe0ff */
[----:B------:R-:W-:Y:S01]  /*0980*/  IADD3 R4, PT, PT, R4, 0x4, RZ ;  /* 0x0000000404047810 */ /* 0x000fe20007ffe0ff */
[----:B------:R-:W-:Y:S06]  /*0990*/  BRA.U UP0, `(.L_x_27) ;  /* 0xfffffff900887547 */ /* 0x000fec000b83ffff */
[----:B------:R-:W-:Y:S01]  /*09a0*/  BAR.SYNC.DEFER_BLOCKING 0x0 ;  /* 0x0000000000007b1d */ /* 0x000fe20000010000 */
[----:B------:R-:W-:-:S05]  /*09b0*/  UIADD3 UR6, UPT, UPT, UR9, UR6, URZ ;  /* 0x0000000609067290 */ /* 0x000fca000fffe0ff */
[----:B------:R-:W-:Y:S07]  /*09c0*/  @!P0 BRA `(.L_x_28) ;  /* 0xfffffff400f48947 */ /* 0x000fee000383ffff */
.L_x_23:
[----:B------:R-:W0:Y:S01]  /*09d0*/  LDCU UR4, c[0x0][0x3a0] ;  /* 0x00007400ff0477ac */ /* 0x000e220008000800 */
[----:B------:R-:W1:Y:S01]  /*09e0*/  LDC.64 R2, c[0x0][0x3a8] ;  /* 0x0000ea00ff027b82 */ /* 0x000e620000000a00 */
[----:B---3--:R-:W-:-:S05]  /*09f0*/  IADD3 R0, PT, PT, R0, UR5, RZ ;  /* 0x0000000500007c10 */ /* 0x008fca000fffe0ff */
[----:B0-----:R-:W-:-:S05]  /*0a00*/  IMAD R9, R9, UR4, R0 ;  /* 0x0000000409097c24 */ /* 0x001fca000f8e0200 */
[----:B------:R-:W-:-:S05]  /*0a10*/  IADD3 R9, PT, PT, R8, R9, RZ ;  /* 0x0000000908097210 */ /* 0x000fca0007ffe0ff */
[----:B-1----:R-:W-:-:S05]  /*0a20*/  IMAD.WIDE R2, R9, 0x4, R2 ;  /* 0x0000000409027825 */ /* 0x002fca00078e0202 */
[----:B------:R-:W-:Y:S01]  /*0a30*/  STG.E desc[UR10][R2.64], R14 ;  /* 0x0000000e02007986 */ /* 0x000fe2000c10190a */
[----:B------:R-:W-:Y:S05]  /*0a40*/  EXIT ;  /* 0x000000000000794d */ /* 0x000fea0003800000 */
.L_x_29:
        /* <DEDUP_REMOVED lines=11> */
.L_x_48:


//--------------------- .text._Z8initgmmdPf       --------------------------
	.section	.text._Z8initgmmdPf,"ax",@progbits
	.align	128
        .global         _Z8initgmmdPf
        .type           _Z8initgmmdPf,@function
        .size           _Z8initgmmdPf,(.L_x_49 - _Z8initgmmdPf)
        .other          _Z8initgmmdPf,@"STO_CUDA_ENTRY STV_DEFAULT"
_Z8initgmmdPf:
.text._Z8initgmmdPf:
[----:B------:R-:W-:Y:S01]  /*0000*/  LDC R1, c[0x0][0x37c] ;  /* 0x0000df00ff017b82 */ /* 0x000fe20000000800 */
[----:B------:R-:W0:Y:S07]  /*0010*/  S2R R5, SR_CTAID.X ;  /* 0x0000000000057919 */ /* 0x000e2e0000002500 */
[----:B------:R-:W1:Y:S01]  /*0020*/  LDC.64 R2, c[0x0][0x380] ;  /* 0x0000e000ff027b82 */ /* 0x000e620000000a00 */
[----:B------:R-:W2:Y:S01]  /*0030*/  LDCU.64 UR4, c[0x0][0x358] ;  /* 0x00006b00ff0477ac */ /* 0x000ea20008000a00 */
[----:B------:R-:W-:Y:S01]  /*0040*/  MOV R7, 0xff800000 ;  /* 0xff80000000077802 */ /* 0x000fe20000000f00 */
[----:B------:R-:W0:Y:S02]  /*0050*/  S2R R0, SR_TID.X ;  /* 0x0000000000007919 */ /* 0x000e240000002100 */
[----:B0-----:R-:W-:-:S05]  /*0060*/  LEA R5, R5, R0, 0x7 ;  /* 0x0000000005057211 */ /* 0x001fca00078e38ff */
[----:B-1----:R-:W-:-:S05]  /*0070*/  IMAD.WIDE R2, R5, 0x4, R2 ;  /* 0x0000000405027825 */ /* 0x002fca00078e0202 */
[----:B--2---:R-:W-:Y:S01]  /*0080*/  STG.E desc[UR4][R2.64], R7 ;  /* 0x0000000702007986 */ /* 0x004fe2000c101904 */
[----:B------:R-:W-:Y:S05]  /*0090*/  EXIT ;  /* 0x000000000000794d */ /* 0x000fea0003800000 */
.L_x_30:
        /* <DEDUP_REMOVED lines=14> */
.L_x_49:


//--------------------- .text._Z7initxidPfi       --------------------------
	.section	.text._Z7initxidPfi,"ax",@progbits
	.align	128
        .global         _Z7initxidPfi
        .type           _Z7initxidPfi,@function
        .size           _Z7initxidPfi,(.L_x_50 - _Z7initxidPfi)
        .other          _Z7initxidPfi,@"STO_CUDA_ENTRY STV_DEFAULT"
_Z7initxidPfi:
.text._Z7initxidPfi:
[----:B------:R-:W-:Y:S01]  /*0000*/  LDC R1, c[0x0][0x37c] ;  /* 0x0000df00ff017b82 */ /* 0x000fe20000000800 */
[----:B------:R-:W0:Y:S07]  /*0010*/  S2R R0, SR_CTAID.X ;  /* 0x0000000000007919 */ /* 0x000e2e0000002500 */
[----:B------:R-:W1:Y:S01]  /*0020*/  LDC.64 R2, c[0x0][0x380] ;  /* 0x0000e000ff027b82 */ /* 0x000e620000000a00 */
[----:B------:R-:W2:Y:S01]  /*0030*/  LDCU UR6, c[0x0][0x388] ;  /* 0x00007100ff0677ac */ /* 0x000ea20008000800 */
[----:B------:R-:W0:Y:S01]  /*0040*/  S2R R5, SR_TID.X ;  /* 0x0000000000057919 */ /* 0x000e220000002100 */
[----:B------:R-:W3:Y:S01]  /*0050*/  LDCU.64 UR4, c[0x0][0x358] ;  /* 0x00006b00ff0477ac */ /* 0x000ee20008000a00 */
[----:B------:R-:W4:Y:S01]  /*0060*/  S2R R4, SR_CTAID.Y ;  /* 0x0000000000047919 */ /* 0x000f220000002600 */
[----:B------:R-:W4:Y:S01]  /*0070*/  S2R R7, SR_TID.Y ;  /* 0x0000000000077919 */ /* 0x000f220000002200 */
[----:B0-----:R-:W-:-:S02]  /*0080*/  LEA R0, R0, R5, 0x4 ;  /* 0x0000000500007211 */ /* 0x001fc400078e20ff */
[----:B----4-:R-:W-:Y:S02]  /*0090*/  LEA R5, R4, R7, 0x4 ;  /* 0x0000000704057211 */ /* 0x010fe400078e20ff */
[----:B------:R-:W-:-:S03]  /*00a0*/  MOV R7, 0xff800000 ;  /* 0xff80000000077802 */ /* 0x000fc60000000f00 */
[----:B--2---:R-:W-:-:S04]  /*00b0*/  IMAD R5, R5, UR6, R0 ;  /* 0x0000000605057c24 */ /* 0x004fc8000f8e0200 */
[----:B-1----:R-:W-:-:S05]  /*00c0*/  IMAD.WIDE R2, R5, 0x4, R2 ;  /* 0x0000000405027825 */ /* 0x002fca00078e0202 */
[----:B---3--:R-:W-:Y:S01]  /*00d0*/  STG.E desc[UR4][R2.64], R7 ;  /* 0x0000000702007986 */ /* 0x008fe2000c101904 */
[----:B------:R-:W-:Y:S05]  /*00e0*/  EXIT ;  /* 0x000000000000794d */ /* 0x000fea0003800000 */
.L_x_31:
        /* <DEDUP_REMOVED lines=9> */
.L_x_50:


//--------------------- .text._Z10logreduce2PfS_  --------------------------
	.section	.text._Z10logreduce2PfS_,"ax",@progbits
	.align	128
        .global         _Z10logreduce2PfS_
        .type           _Z10logreduce2PfS_,@function
        .size           _Z10logreduce2PfS_,(.L_x_51 - _Z10logreduce2PfS_)
        .other          _Z10logreduce2PfS_,@"STO_CUDA_ENTRY STV_DEFAULT"
_Z10logreduce2PfS_:
.text._Z10logreduce2PfS_:
[----:B------:R-:W-:Y:S01]  /*0000*/  LDC R1, c[0x0][0x37c] ;  /* 0x0000df00ff017b82 */ /* 0x000fe20000000800 */
[----:B------:R-:W0:Y:S07]  /*0010*/  S2R R3, SR_TID.X ;  /* 0x0000000000037919 */ /* 0x000e2e0000002100 */
[----:B------:R-:W1:Y:S01]  /*0020*/  LDC.64 R4, c[0x0][0x380] ;  /* 0x0000e000ff047b82 */ /* 0x000e620000000a00 */
[----:B------:R-:W0:Y:S01]  /*0030*/  LDCU UR8, c[0x0][0x360] ;  /* 0x00006c00ff0877ac */ /* 0x000e220008000800 */
[----:B------:R-:W0:Y:S01]  /*0040*/  S2R R0, SR_CTAID.X ;  /* 0x0000000000007919 */ /* 0x000e220000002500 */
[----:B------:R-:W2:Y:S01]  /*0050*/  LDCU.64 UR6, c[0x0][0x358] ;  /* 0x00006b00ff0677ac */ /* 0x000ea20008000a00 */
[----:B0-----:R-:W-:-:S04]  /*0060*/  IMAD R7, R0, UR8, R3 ;  /* 0x0000000800077c24 */ /* 0x001fc8000f8e0203 */
[----:B-1----:R-:W-:-:S06]  /*0070*/  IMAD.WIDE.U32 R4, R7, 0x4, R4 ;  /* 0x0000000407047825 */ /* 0x002fcc00078e0004 */
[----:B--2---:R-:W2:Y:S01]  /*0080*/  LDG.E R5, desc[UR6][R4.64] ;  /* 0x0000000604057981 */ /* 0x004ea2000c1e1900 */
[----:B------:R-:W0:Y:S01]  /*0090*/  S2UR UR5, SR_CgaCtaId ;  /* 0x00000000000579c3 */ /* 0x000e220000008800 */
[----:B------:R-:W-:Y:S01]  /*00a0*/  UMOV UR4, 0x400 ;  /* 0x0000040000047882 */ /* 0x000fe20000000000 */
[----:B------:R-:W-:Y:S02]  /*00b0*/  UISETP.GE.U32.AND UP0, UPT, UR8, 0x2, UPT ;  /* 0x000000020800788c */ /* 0x000fe4000bf06070 */
[----:B0-----:R-:W-:-:S06]  /*00c0*/  ULEA UR4, UR5, UR4, 0x18 ;  /* 0x0000000405047291 */ /* 0x001fcc000f8ec0ff */
[----:B------:R-:W-:-:S05]  /*00d0*/  LEA R2, R3, UR4, 0x2 ;  /* 0x0000000403027c11 */ /* 0x000fca000f8e10ff */
[----:B--2---:R0:W-:Y:S01]  /*00e0*/  STS [R2], R5 ;  /* 0x0000000502007388 */ /* 0x0041e20000000800 */
[----:B------:R-:W-:Y:S06]  /*00f0*/  BAR.SYNC.DEFER_BLOCKING 0x0 ;  /* 0x0000000000007b1d */ /* 0x000fec0000010000 */
[----:B------:R-:W-:Y:S05]  /*0100*/  BRA.U !UP0, `(.L_x_32) ;  /* 0x00000005088c7547 */ /* 0x000fea000b800000 */
[----:B------:R-:W-:-:S07]  /*0110*/  MOV R4, UR8 ;  /* 0x0000000800047c02 */ /* 0x000fce0008000f00 */
.L_x_38:
[----:B0-----:R-:W-:Y:S01]  /*0120*/  SHF.R.U32.HI R5, RZ, 0x1, R4 ;  /* 0x00000001ff057819 */ /* 0x001fe20000011604 */
[----:B------:R-:W-:Y:S03]  /*0130*/  BSSY.RECONVERGENT B0, `(.L_x_33) ;  /* 0x000005c000007945 */ /* 0x000fe60003800200 */
[----:B------:R-:W-:-:S13]  /*0140*/  ISETP.GE.U32.AND P0, PT, R3, R5, PT ;  /* 0x000000050300720c */ /* 0x000fda0003f06070 */
[----:B------:R-:W-:Y:S05]  /*0150*/  @P0 BRA `(.L_x_34) ;  /* 0x0000000400640947 */ /* 0x000fea0003800000 */
[----:B------:R-:W-:Y:S01]  /*0160*/  LEA R7, R5, R2, 0x2 ;  /* 0x0000000205077211 */ /* 0x000fe200078e10ff */
[----:B------:R-:W-:Y:S01]  /*0170*/  LDS R6, [R2] ;  /* 0x0000000002067984 */ /* 0x000fe20000000800 */
[----:B------:R-:W-:Y:S04]  /*0180*/  BSSY.RECONVERGENT B1, `(.L_x_35) ;  /* 0x0000055000017945 */ /* 0x000fe80003800200 */
[----:B------:R-:W0:Y:S02]  /*0190*/  LDS R7, [R7] ;  /* 0x0000000007077984 */ /* 0x000e240000000800 */
[----:B0-----:R-:W-:-:S13]  /*01a0*/  FSETP.GTU.AND P0, PT, R7, R6, PT ;  /* 0x000000060700720b */ /* 0x001fda0003f0c000 */
[----:B------:R-:W-:Y:S05]  /*01b0*/  @P0 BRA `(.L_x_36) ;  /* 0x0000000000a40947 */ /* 0x000fea0003800000 */
        /* <DEDUP_REMOVED lines=41> */
.L_x_36:
        /* <DEDUP_REMOVED lines=40> */
.L_x_37:
[----:B------:R-:W-:Y:S05]  /*06d0*/  BSYNC.RECONVERGENT B1 ;  /* 0x0000000000017941 */ /* 0x000fea0003800200 */
.L_x_35:
[----:B------:R0:W-:Y:S02]  /*06e0*/  STS [R2], R7 ;  /* 0x0000000702007388 */ /* 0x0001e40000000800 */
.L_x_34:
[----:B------:R-:W-:Y:S05]  /*06f0*/  BSYNC.RECONVERGENT B0 ;  /* 0x0000000000007941 */ /* 0x000fea0003800200 */
.L_x_33:
[----:B------:R-:W-:Y:S01]  /*0700*/  BAR.SYNC.DEFER_BLOCKING 0x0 ;  /* 0x0000000000007b1d */ /* 0x000fe20000010000 */
[----:B------:R-:W-:Y:S02]  /*0710*/  ISETP.GT.U32.AND P0, PT, R4, 0x3, PT ;  /* 0x000000030400780c */ /* 0x000fe40003f04070 */
[----:B------:R-:W-:-:S11]  /*0720*/  MOV R4, R5 ;  /* 0x0000000500047202 */ /* 0x000fd60000000f00 */
[----:B------:R-:W-:Y:S05]  /*0730*/  @P0 BRA `(.L_x_38) ;  /* 0xfffffff800780947 */ /* 0x000fea000383ffff */
.L_x_32:
[----:B------:R-:W-:-:S13]  /*0740*/  ISETP.NE.AND P0, PT, R3, RZ, PT ;  /* 0x000000ff0300720c */ /* 0x000fda0003f05270 */
[----:B------:R-:W-:Y:S05]  /*0750*/  @P0 EXIT ;  /* 0x000000000000094d */ /* 0x000fea0003800000 */
[----:B------:R-:W1:Y:S01]  /*0760*/  S2UR UR5, SR_CgaCtaId ;  /* 0x00000000000579c3 */ /* 0x000e620000008800 */
[----:B------:R-:W-:-:S07]  /*0770*/  UMOV UR4, 0x400 ;  /* 0x0000040000047882 */ /* 0x000fce0000000000 */
[----:B0-----:R-:W0:Y:S01]  /*0780*/  LDC.64 R2, c[0x0][0x388] ;  /* 0x0000e200ff027b82 */ /* 0x001e220000000a00 */
[----:B-1----:R-:W-:Y:S01]  /*0790*/  ULEA UR4, UR5, UR4, 0x18 ;  /* 0x0000000405047291 */ /* 0x002fe2000f8ec0ff */
[----:B0-----:R-:W-:-:S08]  /*07a0*/  IMAD.WIDE.U32 R2, R0, 0x4, R2 ;  /* 0x0000000400027825 */ /* 0x001fd000078e0002 */
[----:B------:R-:W0:Y:S04]  /*07b0*/  LDS R5, [UR4] ;  /* 0x00000004ff057984 */ /* 0x000e280008000800 */
[----:B0-----:R-:W-:Y:S01]  /*07c0*/  STG.E desc[UR6][R2.64], R5 ;  /* 0x0000000502007986 */ /* 0x001fe2000c101906 */
[----:B------:R-:W-:Y:S05]  /*07d0*/  EXIT ;  /* 0x000000000000794d */ /* 0x000fea0003800000 */
.L_x_39:
        /* <DEDUP_REMOVED lines=10> */
.L_x_51:


//--------------------- .text._Z7reduce2PfS_      --------------------------
	.section	.text._Z7reduce2PfS_,"ax",@progbits
	.align	128
        .global         _Z7reduce2PfS_
        .type           _Z7reduce2PfS_,@function
        .size           _Z7reduce2PfS_,(.L_x_52 - _Z7reduce2PfS_)
        .other          _Z7reduce2PfS_,@"STO_CUDA_ENTRY STV_DEFAULT"
_Z7reduce2PfS_:
.text._Z7reduce2PfS_:
        /* <DEDUP_REMOVED lines=11> */
[----:B------:R-:W-:Y:S01]  /*00b0*/  UISETP.GE.U32.AND UP0, UPT, UR8, 0x2, UPT ;  /* 0x000000020800788c */ /* 0x000fe2000bf06070 */
[----:B------:R-:W-:Y:S01]  /*00c0*/  ISETP.NE.AND P0, PT, R6, RZ, PT ;  /* 0x000000ff0600720c */ /* 0x000fe20003f05270 */
[----:B0-----:R-:W-:-:S06]  /*00d0*/  ULEA UR4, UR5, UR4, 0x18 ;  /* 0x0000000405047291 */ /* 0x001fcc000f8ec0ff */
[----:B------:R-:W-:-:S05]  /*00e0*/  LEA R5, R6, UR4, 0x2 ;  /* 0x0000000406057c11 */ /* 0x000fca000f8e10ff */
[----:B--2---:R0:W-:Y:S01]  /*00f0*/  STS [R5], R2 ;  /* 0x0000000205007388 */ /* 0x0041e20000000800 */
[----:B------:R-:W-:Y:S06]  /*0100*/  BAR.SYNC.DEFER_BLOCKING 0x0 ;  /* 0x0000000000007b1d */ /* 0x000fec0000010000 */
[----:B------:R-:W-:Y:S05]  /*0110*/  BRA.U !UP0, `(.L_x_40) ;  /* 0x0000000108307547 */ /* 0x000fea000b800000 */
[----:B------:R-:W-:-:S07]  /*0120*/  IMAD.U32 R0, RZ, RZ, UR8 ;  /* 0x00000008ff007e24 */ /* 0x000fce000f8e00ff */
.L_x_41:
[----:B------:R-:W-:-:S04]  /*0130*/  SHF.R.U32.HI R8, RZ, 0x1, R0 ;  /* 0x00000001ff087819 */ /* 0x000fc80000011600 */
[----:B------:R-:W-:-:S13]  /*0140*/  ISETP.GE.U32.AND P1, PT, R6, R8, PT ;  /* 0x000000080600720c */ /* 0x000fda0003f26070 */
[----:B0-----:R-:W-:Y:S01]  /*0150*/  @!P1 LEA R2, R8, R5, 0x2 ;  /* 0x0000000508029211 */ /* 0x001fe200078e10ff */
[----:B------:R-:W-:Y:S05]  /*0160*/  @!P1 LDS R3, [R5] ;  /* 0x0000000005039984 */ /* 0x000fea0000000800 */
[----:B------:R-:W0:Y:S02]  /*0170*/  @!P1 LDS R2, [R2] ;  /* 0x0000000002029984 */ /* 0x000e240000000800 */
[----:B0-----:R-:W-:-:S05]  /*0180*/  @!P1 FADD R4, R2, R3 ;  /* 0x0000000302049221 */ /* 0x001fca0000000000 */
[----:B------:R1:W-:Y:S01]  /*0190*/  @!P1 STS [R5], R4 ;  /* 0x0000000405009388 */ /* 0x0003e20000000800 */
[----:B------:R-:W-:Y:S01]  /*01a0*/  BAR.SYNC.DEFER_BLOCKING 0x0 ;  /* 0x0000000000007b1d */ /* 0x000fe20000010000 */
[----:B------:R-:W-:Y:S01]  /*01b0*/  ISETP.GT.U32.AND P1, PT, R0, 0x3, PT ;  /* 0x000000030000780c */ /* 0x000fe20003f24070 */
[----:B------:R-:W-:-:S12]  /*01c0*/  IMAD.MOV.U32 R0, RZ, RZ, R8 ;  /* 0x000000ffff007224 */ /* 0x000fd800078e0008 */
[----:B-1----:R-:W-:Y:S05]  /*01d0*/  @P1 BRA `(.L_x_41) ;  /* 0xfffffffc00d41947 */ /* 0x002fea000383ffff */
.L_x_40:
        /* <DEDUP_REMOVED lines=9> */
.L_x_42:
        /* <DEDUP_REMOVED lines=9> */
.L_x_52:


//--------------------- .nv.shared._Z8stepbckdPfS_PiS_iiS_ --------------------------
	.section	.nv.shared._Z8stepbckdPfS_PiS_iiS_,"aw",@nobits
	.sectionflags	@""
	.align	4
.nv.shared._Z8stepbckdPfS_PiS_iiS_:
	.zero		3072


//--------------------- .nv.shared.reserved.0     --------------------------
	.section	.nv.shared.reserved.0,"aw",@nobits
	.weak		__nv_reservedSMEM_offset_0_alias
	.size		__nv_reservedSMEM_offset_0_alias, 0, 64
	.other		__nv_reservedSMEM_offset_0_alias,@"STO_CUDA_RESERVED_SHARED STV_DEFAULT"
__nv_reservedSMEM_offset_0_alias:
	.zero		0
	.zero		64


//--------------------- .nv.shared._Z8stepfwddPfS_PiS_iiS_ --------------------------
	.section	.nv.shared._Z8stepfwddPfS_PiS_iiS_,"aw",@nobits
	.sectionflags	@""
	.align	4
.nv.shared._Z8stepfwddPfS_PiS_iiS_:
	.zero		4096


//--------------------- .nv.shared._Z10logreduce2PfS_ --------------------------
	.section	.nv.shared._Z10logreduce2PfS_,"aw",@nobits
	.sectionflags	@""
	.align	4
.nv.shared._Z10logreduce2PfS_:
	.zero		1536


//--------------------- .nv.shared._Z7reduce2PfS_ --------------------------
	.section	.nv.shared._Z7reduce2PfS_,"aw",@nobits
	.sectionflags	@""
	.align	4
.nv.shared._Z7reduce2PfS_:
	.zero		1536


//--------------------- .nv.constant0._Z8stepbckdPfS_PiS_iiS_ --------------------------
	.section	.nv.constant0._Z8stepbckdPfS_PiS_iiS_,"a",@progbits
	.sectionflags	@""
	.align	4
.nv.constant0._Z8stepbckdPfS_PiS_iiS_:
	.zero		944


//--------------------- .nv.constant0._Z9updatepidPfS_PiiiS_S_ --------------------------
	.section	.nv.constant0._Z9updatepidPfS_PiiiS_S_,"a",@progbits
	.sectionflags	@""
	.align	4
.nv.constant0._Z9updatepidPfS_PiiiS_S_:
	.zero		944


//--------------------- .nv.constant0._Z10updategmmdPfS_PiiiiS_S_ --------------------------
	.section	.nv.constant0._Z10updategmmdPfS_PiiiiS_S_,"a",@progbits
	.sectionflags	@""
	.align	4
.nv.constant0._Z10updategmmdPfS_PiiiiS_S_:
	.zero		952


//--------------------- .nv.constant0._Z9updatexidPfS_S_PiS_iiiS_S_ --------------------------
	.section	.nv.constant0._Z9updatexidPfS_S_PiS_iiiS_S_,"a",@progbits
	.sectionflags	@""
	.align	4
.nv.constant0._Z9updatexidPfS_S_PiS_iiiS_S_:
	.zero		968


//--------------------- .nv.constant0._Z8initbckdPfi --------------------------
	.section	.nv.constant0._Z8initbckdPfi,"a",@progbits
	.sectionflags	@""
	.align	4
.nv.constant0._Z8initbckdPfi:
	.zero		908


//--------------------- .nv.constant0._Z8stepfwddPfS_PiS_iiS_ --------------------------
	.section	.nv.constant0._Z8stepfwddPfS_PiS_iiS_,"a",@progbits
	.sectionflags	@""
	.align	4
.nv.constant0._Z8stepfwddPfS_PiS_iiS_:
	.zero		944


//--------------------- .nv.constant0._Z8initgmmdPf --------------------------
	.section	.nv.constant0._Z8initgmmdPf,"a",@progbits
	.sectionflags	@""
	.align	4
.nv.constant0._Z8initgmmdPf:
	.zero		904


//--------------------- .nv.constant0._Z7initxidPfi --------------------------
	.section	.nv.constant0._Z7initxidPfi,"a",@progbits
	.sectionflags	@""
	.align	4
.nv.constant0._Z7initxidPfi:
	.zero		908


//--------------------- .nv.constant0._Z10logreduce2PfS_ --------------------------
	.section	.nv.constant0._Z10logreduce2PfS_,"a",@progbits
	.sectionflags	@""
	.align	4
.nv.constant0._Z10logreduce2PfS_:
	.zero		912


//--------------------- .nv.constant0._Z7reduce2PfS_ --------------------------
	.section	.nv.constant0._Z7reduce2PfS_,"a",@progbits
	.sectionflags	@""
	.align	4
.nv.constant0._Z7reduce2PfS_:
	.zero		912


//--------------------- SYMBOLS --------------------------

	.type		.nv.reservedSmem.offset0,@object
	.size		.nv.reservedSmem.offset0,0x4
	.type		.nv.reservedSmem.cap,@object
	.size		.nv.reservedSmem.cap,0x4
